	.target	sm_90a

	.elftype	@"ET_EXEC"


//--------------------- .note.nv.tkinfo           --------------------------
	.section	.note.nv.tkinfo,"",@"SHT_NOTE"
	.sectionflags	@"SHF_NOTE_NV_TKINFO"
	.tkinfo
        /*0018*/ 	.word	0x00000002
        /*0030*/ 	.string	""
        /*0030*/ 	.string	"ptxas"
        /*0030*/ 	.string	"Cuda compilation tools, release 13.0, V13.0.88"
        /*0030*/ 	.string	"Build cuda_13.0.r13.0/compiler.36424714_0"
        /*0030*/ 	.string	"-arch sm_90a -m 64 "



//--------------------- .note.nv.cuinfo           --------------------------
	.section	.note.nv.cuinfo,"",@"SHT_NOTE"
	.sectionflags	@"SHF_NOTE_NV_CUINFO"
        /*0018*/ 	.short	0x0002
        /*001a*/ 	.short	0x005a
        /*001c*/ 	.short	0x0082
	.zero		2


//--------------------- .nv.info                  --------------------------
	.section	.nv.info,"",@"SHT_CUDA_INFO"
	.align	4


	//----- nvinfo : EIATTR_REGCOUNT
	.align		4
        /*0000*/ 	.byte	0x04, 0x2f
        /*0002*/ 	.short	(.L_15 - .L_14)
	.align		4
.L_14:
        /*0004*/ 	.word	index@(_ZN7cutlass13device_kernelINS_4gemm6kernel13GemmUniversalIN4cute5tupleIJiiiiEEENS1_10collective13CollectiveMmaINS1_34MainloopSm90TmaGmmaWarpSpecializedILi4ENS5_IJNS4_1CILi4EEENSA_ILi1EEESC_EEENS1_35KernelTmaWarpSpecializedCooperativeEEENS5_IJNSA_ILi128EEENSA_ILi256EEENSA_ILi64EEEEEENS_10bfloat16_tENS5_IJlSC_lEEESK_SL_NS4_8TiledMMAINS4_8MMA_AtomIJNS4_4SM904GMMA28MMA_64x256x16_F32BF16BF16_SSILNSP_5MajorE0ELSR_0ELNSP_7ScaleInE1ELSS_1EEEEEENS4_6LayoutINS5_IJNSA_ILi2EEESC_SC_EEENS5_IJSC_NSA_ILi0EEESY_EEEEENS5_IJNS4_10UnderscoreES11_S11_EEEEENS4_13SM90_TMA_LOADENS4_14ComposedLayoutINS4_7SwizzleILi3ELi4ELi3EEENS4_18smem_ptr_flag_bitsILi16EEENSV_INS5_IJNSA_ILi8EEESI_EEENS5_IJSI_SC_EEEEEEEvNS4_8identityENS4_23SM90_TMA_LOAD_MULTICASTES1E_vS1F_EENS_8epilogue10collective6detail29Sm90TmaWarpSpecializedAdapterINS1J_15DefaultEpilogueISK_SL_SL_NS1I_6thread17LinearCombinationISK_Li1EffLNS1N_9ScaleType4KindE0ELNS_15FloatRoundStyleE2ESK_EENS1_15EpilogueDefaultEEEEEvvEEEEvNT_6ParamsE)
        /*0008*/ 	.word	0x000000a8


	//----- nvinfo : EIATTR_FRAME_SIZE
	.align		4
.L_15:
        /*000c*/ 	.byte	0x04, 0x11
        /*000e*/ 	.short	(.L_17 - .L_16)
	.align		4
.L_16:
        /*0010*/ 	.word	index@(_ZN7cutlass13device_kernelINS_4gemm6kernel13GemmUniversalIN4cute5tupleIJiiiiEEENS1_10collective13CollectiveMmaINS1_34MainloopSm90TmaGmmaWarpSpecializedILi4ENS5_IJNS4_1CILi4EEENSA_ILi1EEESC_EEENS1_35KernelTmaWarpSpecializedCooperativeEEENS5_IJNSA_ILi128EEENSA_ILi256EEENSA_ILi64EEEEEENS_10bfloat16_tENS5_IJlSC_lEEESK_SL_NS4_8TiledMMAINS4_8MMA_AtomIJNS4_4SM904GMMA28MMA_64x256x16_F32BF16BF16_SSILNSP_5MajorE0ELSR_0ELNSP_7ScaleInE1ELSS_1EEEEEENS4_6LayoutINS5_IJNSA_ILi2EEESC_SC_EEENS5_IJSC_NSA_ILi0EEESY_EEEEENS5_IJNS4_10UnderscoreES11_S11_EEEEENS4_13SM90_TMA_LOADENS4_14ComposedLayoutINS4_7SwizzleILi3ELi4ELi3EEENS4_18smem_ptr_flag_bitsILi16EEENSV_INS5_IJNSA_ILi8EEESI_EEENS5_IJSI_SC_EEEEEEEvNS4_8identityENS4_23SM90_TMA_LOAD_MULTICASTES1E_vS1F_EENS_8epilogue10collective6detail29Sm90TmaWarpSpecializedAdapterINS1J_15DefaultEpilogueISK_SL_SL_NS1I_6thread17LinearCombinationISK_Li1EffLNS1N_9ScaleType4KindE0ELNS_15FloatRoundStyleE2ESK_EENS1_15EpilogueDefaultEEEEEvvEEEEvNT_6ParamsE)
        /*0014*/ 	.word	0x00000000


	//----- nvinfo : EIATTR_MIN_STACK_SIZE
	.align		4
.L_17:
        /*0018*/ 	.byte	0x04, 0x12
        /*001a*/ 	.short	(.L_19 - .L_18)
	.align		4
.L_18:
        /*001c*/ 	.word	index@(_ZN7cutlass13device_kernelINS_4gemm6kernel13GemmUniversalIN4cute5tupleIJiiiiEEENS1_10collective13CollectiveMmaINS1_34MainloopSm90TmaGmmaWarpSpecializedILi4ENS5_IJNS4_1CILi4EEENSA_ILi1EEESC_EEENS1_35KernelTmaWarpSpecializedCooperativeEEENS5_IJNSA_ILi128EEENSA_ILi256EEENSA_ILi64EEEEEENS_10bfloat16_tENS5_IJlSC_lEEESK_SL_NS4_8TiledMMAINS4_8MMA_AtomIJNS4_4SM904GMMA28MMA_64x256x16_F32BF16BF16_SSILNSP_5MajorE0ELSR_0ELNSP_7ScaleInE1ELSS_1EEEEEENS4_6LayoutINS5_IJNSA_ILi2EEESC_SC_EEENS5_IJSC_NSA_ILi0EEESY_EEEEENS5_IJNS4_10UnderscoreES11_S11_EEEEENS4_13SM90_TMA_LOADENS4_14ComposedLayoutINS4_7SwizzleILi3ELi4ELi3EEENS4_18smem_ptr_flag_bitsILi16EEENSV_INS5_IJNSA_ILi8EEESI_EEENS5_IJSI_SC_EEEEEEEvNS4_8identityENS4_23SM90_TMA_LOAD_MULTICASTES1E_vS1F_EENS_8epilogue10collective6detail29Sm90TmaWarpSpecializedAdapterINS1J_15DefaultEpilogueISK_SL_SL_NS1I_6thread17LinearCombinationISK_Li1EffLNS1N_9ScaleType4KindE0ELNS_15FloatRoundStyleE2ESK_EENS1_15EpilogueDefaultEEEEEvvEEEEvNT_6ParamsE)
        /*0020*/ 	.word	0x00000000
.L_19:


//--------------------- .nv.compat                --------------------------
	.section	.nv.compat,"",@"SHT_CUDA_COMPAT_INFO"
	.align	4
        /*0000*/ 	.byte	0x02, 0x09, 0x01, 0x00, 0x02, 0x02, 0x04, 0x00, 0x02, 0x05, 0x05, 0x00, 0x03, 0x07, 0x01, 0x01
        /*0010*/ 	.byte	0x02, 0x03, 0x01, 0x00, 0x02, 0x06, 0x01, 0x00, 0x04, 0x0b, 0x08, 0x00, 0x00, 0x00, 0x00, 0x00
        /*0020*/ 	.byte	0x00, 0x00, 0x00, 0x00


//--------------------- .nv.info._ZN7cutlass13device_kernelINS_4gemm6kernel13GemmUniversalIN4cute5tupleIJiiiiEEENS1_10collective13CollectiveMmaINS1_34MainloopSm90TmaGmmaWarpSpecializedILi4ENS5_IJNS4_1CILi4EEENSA_ILi1EEESC_EEENS1_35KernelTmaWarpSpecializedCooperativeEEENS5_IJNSA_ILi128EEENSA_ILi256EEENSA_ILi64EEEEEENS_10bfloat16_tENS5_IJlSC_lEEESK_SL_NS4_8TiledMMAINS4_8MMA_AtomIJNS4_4SM904GMMA28MMA_64x256x16_F32BF16BF16_SSILNSP_5MajorE0ELSR_0ELNSP_7ScaleInE1ELSS_1EEEEEENS4_6LayoutINS5_IJNSA_ILi2EEESC_SC_EEENS5_IJSC_NSA_ILi0EEESY_EEEEENS5_IJNS4_10UnderscoreES11_S11_EEEEENS4_13SM90_TMA_LOADENS4_14ComposedLayoutINS4_7SwizzleILi3ELi4ELi3EEENS4_18smem_ptr_flag_bitsILi16EEENSV_INS5_IJNSA_ILi8EEESI_EEENS5_IJSI_SC_EEEEEEEvNS4_8identityENS4_23SM90_TMA_LOAD_MULTICASTES1E_vS1F_EENS_8epilogue10collective6detail29Sm90TmaWarpSpecializedAdapterINS1J_15DefaultEpilogueISK_SL_SL_NS1I_6thread17LinearCombinationISK_Li1EffLNS1N_9ScaleType4KindE0ELNS_15FloatRoundStyleE2ESK_EENS1_15EpilogueDefaultEEEEEvvEEEEvNT_6ParamsE --------------------------
	.section	.nv.info._ZN7cutlass13device_kernelINS_4gemm6kernel13GemmUniversalIN4cute5tupleIJiiiiEEENS1_10collective13CollectiveMmaINS1_34MainloopSm90TmaGmmaWarpSpecializedILi4ENS5_IJNS4_1CILi4EEENSA_ILi1EEESC_EEENS1_35KernelTmaWarpSpecializedCooperativeEEENS5_IJNSA_ILi128EEENSA_ILi256EEENSA_ILi64EEEEEENS_10bfloat16_tENS5_IJlSC_lEEESK_SL_NS4_8TiledMMAINS4_8MMA_AtomIJNS4_4SM904GMMA28MMA_64x256x16_F32BF16BF16_SSILNSP_5MajorE0ELSR_0ELNSP_7ScaleInE1ELSS_1EEEEEENS4_6LayoutINS5_IJNSA_ILi2EEESC_SC_EEENS5_IJSC_NSA_ILi0EEESY_EEEEENS5_IJNS4_10UnderscoreES11_S11_EEEEENS4_13SM90_TMA_LOADENS4_14ComposedLayoutINS4_7SwizzleILi3ELi4ELi3EEENS4_18smem_ptr_flag_bitsILi16EEENSV_INS5_IJNSA_ILi8EEESI_EEENS5_IJSI_SC_EEEEEEEvNS4_8identityENS4_23SM90_TMA_LOAD_MULTICASTES1E_vS1F_EENS_8epilogue10collective6detail29Sm90TmaWarpSpecializedAdapterINS1J_15DefaultEpilogueISK_SL_SL_NS1I_6thread17LinearCombinationISK_Li1EffLNS1N_9ScaleType4KindE0ELNS_15FloatRoundStyleE2ESK_EENS1_15EpilogueDefaultEEEEEvvEEEEvNT_6ParamsE,"",@"SHT_CUDA_INFO"
	.sectionflags	@""
	.align	4


	//----- nvinfo : EIATTR_CUDA_API_VERSION
	.align		4
        /*0000*/ 	.byte	0x04, 0x37
        /*0002*/ 	.short	(.L_21 - .L_20)
.L_20:
        /*0004*/ 	.word	0x00000082


	//----- nvinfo : EIATTR_KPARAM_INFO
	.align		4
.L_21:
        /*0008*/ 	.byte	0x04, 0x17
        /*000a*/ 	.short	(.L_23 - .L_22)
.L_22:
        /*000c*/ 	.word	0x00000000
        /*0010*/ 	.short	0x0000
        /*0012*/ 	.short	0x0070
        /*0014*/ 	.byte	0x00, 0xf0, 0x01, 0x10


	//----- nvinfo : EIATTR_SPARSE_MMA_MASK
	.align		4
.L_23:
        /*0018*/ 	.byte	0x03, 0x50
        /*001a*/ 	.short	0x0000


	//----- nvinfo : EIATTR_MAXREG_COUNT
	.align		4
        /*001c*/ 	.byte	0x03, 0x1b
        /*001e*/ 	.short	0x00a8


	//----- nvinfo : EIATTR_NUM_BARRIERS
	.align		4
        /*0020*/ 	.byte	0x02, 0x4c
        /*0022*/ 	.byte	0x01
	.zero		1


	//----- nvinfo : EIATTR_EXTERNS
	.align		4
        /*0024*/ 	.byte	0x04, 0x0f
        /*0026*/ 	.short	(.L_25 - .L_24)


	//   ....[0]....
	.align		4
.L_24:
        /*0028*/ 	.word	index@(__assertfail)


	//----- nvinfo : EIATTR_MERCURY_ISA_VERSION
	.align		4
.L_25:
        /*002c*/ 	.byte	0x03, 0x5f
        /*002e*/ 	.short	0x0101


	//----- nvinfo : EIATTR_INT_WARP_WIDE_INSTR_OFFSETS
	.align		4
        /*0030*/ 	.byte	0x04, 0x31
        /*0032*/ 	.short	(.L_27 - .L_26)


	//   ....[0]....
.L_26:
        /*0034*/ 	.word	0x00000480


	//   ....[1]....
        /*0038*/ 	.word	0x000004b0


	//   ....[2]....
        /*003c*/ 	.word	0x00000660


	//   ....[3]....
        /*0040*/ 	.word	0x00001d50


	//----- nvinfo : EIATTR_COOP_GROUP_MASK_REGIDS
	.align		4
.L_27:
        /*0044*/ 	.byte	0x04, 0x29
        /*0046*/ 	.short	(.L_29 - .L_28)


	//   ....[0]....
.L_28:
        /*0048*/ 	.word	0xffffffff


	//   ....[1]....
        /*004c*/ 	.word	0xffffffff


	//   ....[2]....
        /*0050*/ 	.word	0xffffffff


	//   ....[3]....
        /*0054*/ 	.word	0xffffffff


	//   ....[4]....
        /*0058*/ 	.word	0xffffffff


	//   ....[5]....
        /*005c*/ 	.word	0xffffffff


	//----- nvinfo : EIATTR_COOP_GROUP_INSTR_OFFSETS
	.align		4
.L_29:
        /*0060*/ 	.byte	0x04, 0x28
        /*0062*/ 	.short	(.L_31 - .L_30)


	//   ....[0]....
.L_30:
        /*0064*/ 	.word	0x00000060


	//   ....[1]....
        /*0068*/ 	.word	0x00000070


	//   ....[2]....
        /*006c*/ 	.word	0x00000130


	//   ....[3]....
        /*0070*/ 	.word	0x000002d0


	//   ....[4]....
        /*0074*/ 	.word	0x00000810


	//   ....[5]....
        /*0078*/ 	.word	0x00001260


	//----- nvinfo : EIATTR_REG_RECONFIG
	.align		4
.L_31:
        /*007c*/ 	.byte	0x01, 0x54
	.zero		2


	//----- nvinfo : EIATTR_SYSCALL_OFFSETS
	.align		4
        /*0080*/ 	.byte	0x04, 0x46
        /*0082*/ 	.short	(.L_33 - .L_32)


	//   ....[0]....
.L_32:
        /*0084*/ 	.word	0x00001420


	//----- nvinfo : EIATTR_MBARRIER_INSTR_OFFSETS
	.align		4
.L_33:
        /*0088*/ 	.byte	0x04, 0x39
        /*008a*/ 	.short	(.L_35 - .L_34)


	//   ....[0]....
.L_34:
        /*008c*/ 	.word	0x00000230
        /*0090*/ 	.word	0x000000ff
        /*0094*/ 	.word	0x00000000
        /*0098*/ 	.short	0x0100
        /*009a*/ 	.byte	0x08
	.zero		1


	//   ....[1]....
        /*009c*/ 	.word	0x00000240
        /*00a0*/ 	.word	0x000000ff
        /*00a4*/ 	.word	0x00000020
        /*00a8*/ 	.short	0x0100
        /*00aa*/ 	.byte	0x08
	.zero		1


	//   ....[2]....
        /*00ac*/ 	.word	0x00000250
        /*00b0*/ 	.word	0x000000ff
        /*00b4*/ 	.word	0x00000008
        /*00b8*/ 	.short	0x0100
        /*00ba*/ 	.byte	0x08
	.zero		1


	//   ....[3]....
        /*00bc*/ 	.word	0x00000260
        /*00c0*/ 	.word	0x000000ff
        /*00c4*/ 	.word	0x00000028
        /*00c8*/ 	.short	0x0100
        /*00ca*/ 	.byte	0x08
	.zero		1


	//   ....[4]....
        /*00cc*/ 	.word	0x00000270
        /*00d0*/ 	.word	0x000000ff
        /*00d4*/ 	.word	0x00000010
        /*00d8*/ 	.short	0x0100
        /*00da*/ 	.byte	0x08
	.zero		1


	//   ....[5]....
        /*00dc*/ 	.word	0x00000280
        /*00e0*/ 	.word	0x000000ff
        /*00e4*/ 	.word	0x00000030
        /*00e8*/ 	.short	0x0100
        /*00ea*/ 	.byte	0x08
	.zero		1


	//   ....[6]....
        /*00ec*/ 	.word	0x00000290
        /*00f0*/ 	.word	0x000000ff
        /*00f4*/ 	.word	0x00000018
        /*00f8*/ 	.short	0x0100
        /*00fa*/ 	.byte	0x08
	.zero		1


	//   ....[7]....
        /*00fc*/ 	.word	0x000002a0
        /*0100*/ 	.word	0x000000ff
        /*0104*/ 	.word	0x00000038
        /*0108*/ 	.short	0x0100
        /*010a*/ 	.byte	0x08
	.zero		1


	//   ....[8]....
        /*010c*/ 	.word	0x000006f0
        /*0110*/ 	.word	0x000000ff
        /*0114*/ 	.word	0x00000050
        /*0118*/ 	.short	0x0100
        /*011a*/ 	.byte	0x06
	.zero		1


	//   ....[9]....
        /*011c*/ 	.word	0x00000790
        /*0120*/ 	.word	0x000000ff
        /*0124*/ 	.word	0x00000058
        /*0128*/ 	.short	0x0100
        /*012a*/ 	.byte	0x06
	.zero		1


	//   ....[10]....
        /*012c*/ 	.word	0x000014e0
        /*0130*/ 	.word	0x00000003
        /*0134*/ 	.word	0x00000000
        /*0138*/ 	.short	0x010a
        /*013a*/ 	.byte	0x3f
	.zero		1


	//   ....[11]....
        /*013c*/ 	.word	0x00001520
        /*0140*/ 	.word	0x00000003
        /*0144*/ 	.word	0x00000000
        /*0148*/ 	.short	0x010a
        /*014a*/ 	.byte	0x3f
	.zero		1


	//   ....[12]....
        /*014c*/ 	.word	0x00001920
        /*0150*/ 	.word	0x00000005
        /*0154*/ 	.word	0x00000000
        /*0158*/ 	.short	0x010a
        /*015a*/ 	.byte	0x3f
	.zero		1


	//   ....[13]....
        /*015c*/ 	.word	0x00001960
        /*0160*/ 	.word	0x00000005
        /*0164*/ 	.word	0x00000000
        /*0168*/ 	.short	0x010a
        /*016a*/ 	.byte	0x3f
	.zero		1


	//   ....[14]....
        /*016c*/ 	.word	0x00001bf0
        /*0170*/ 	.word	0x00000005
        /*0174*/ 	.word	0x00000000
        /*0178*/ 	.short	0x0101
        /*017a*/ 	.byte	0x3f
	.zero		1


	//   ....[15]....
        /*017c*/ 	.word	0x00001dd0
        /*0180*/ 	.word	0x00000003
        /*0184*/ 	.word	0x00000000
        /*0188*/ 	.short	0x0101
        /*018a*/ 	.byte	0x3f
	.zero		1


	//   ....[16]....
        /*018c*/ 	.word	0x0000abc0
        /*0190*/ 	.word	0x00000017
        /*0194*/ 	.word	0x00000020
        /*0198*/ 	.short	0x010a
        /*019a*/ 	.byte	0x3f
	.zero		1


	//   ....[17]....
        /*019c*/ 	.word	0x0000af80
        /*01a0*/ 	.word	0x00000005
        /*01a4*/ 	.word	0x00000058
        /*01a8*/ 	.short	0x0101
        /*01aa*/ 	.byte	0x3f
	.zero		1


	//   ....[18]....
        /*01ac*/ 	.word	0x0000b6a0
        /*01b0*/ 	.word	0x00000007
        /*01b4*/ 	.word	0x00000000
        /*01b8*/ 	.short	0x010a
        /*01ba*/ 	.byte	0x3f
	.zero		1


	//   ....[19]....
        /*01bc*/ 	.word	0x0000b720
        /*01c0*/ 	.word	0x00000008
        /*01c4*/ 	.word	0x00000000
        /*01c8*/ 	.short	0x010a
        /*01ca*/ 	.byte	0x3f
	.zero		1


	//   ....[20]....
        /*01cc*/ 	.word	0x0000b7b0
        /*01d0*/ 	.word	0x0000000b
        /*01d4*/ 	.word	0x00000000
        /*01d8*/ 	.short	0x010a
        /*01da*/ 	.byte	0x3f
	.zero		1


	//   ....[21]....
        /*01dc*/ 	.word	0x0000b840
        /*01e0*/ 	.word	0x00000003
        /*01e4*/ 	.word	0x00000000
        /*01e8*/ 	.short	0x010a
        /*01ea*/ 	.byte	0x3f
	.zero		1


	//   ....[22]....
        /*01ec*/ 	.word	0x0000b8a0
        /*01f0*/ 	.word	0x00000003
        /*01f4*/ 	.word	0x00000000
        /*01f8*/ 	.short	0x010a
        /*01fa*/ 	.byte	0x3f
	.zero		1


	//   ....[23]....
        /*01fc*/ 	.word	0x0000b8f0
        /*0200*/ 	.word	0x00000005
        /*0204*/ 	.word	0x00000000
        /*0208*/ 	.short	0x010a
        /*020a*/ 	.byte	0x3f
	.zero		1


	//   ....[24]....
        /*020c*/ 	.word	0x0000b9c0
        /*0210*/ 	.word	0x00000017
        /*0214*/ 	.word	0x00000020
        /*0218*/ 	.short	0x010a
        /*021a*/ 	.byte	0x3f
	.zero		1


	//   ....[25]....
        /*021c*/ 	.word	0x0000ba90
        /*0220*/ 	.word	0x00000007
        /*0224*/ 	.word	0x00000000
        /*0228*/ 	.short	0x010a
        /*022a*/ 	.byte	0x3f
	.zero		1


	//   ....[26]....
        /*022c*/ 	.word	0x0000bae0
        /*0230*/ 	.word	0x00000008
        /*0234*/ 	.word	0x00000000
        /*0238*/ 	.short	0x010a
        /*023a*/ 	.byte	0x3f
	.zero		1


	//   ....[27]....
        /*023c*/ 	.word	0x0000bb30
        /*0240*/ 	.word	0x0000000b
        /*0244*/ 	.word	0x00000000
        /*0248*/ 	.short	0x010a
        /*024a*/ 	.byte	0x3f
	.zero		1


	//----- nvinfo : EIATTR_NUM_MBARRIERS
	.align		4
.L_35:
        /*024c*/ 	.byte	0x03, 0x38
        /*024e*/ 	.short	0x000a


	//----- nvinfo : EIATTR_EXIT_INSTR_OFFSETS
	.align		4
        /*0250*/ 	.byte	0x04, 0x1c
        /*0252*/ 	.short	(.L_37 - .L_36)


	//   ....[0]....
.L_36:
        /*0254*/ 	.word	0x00000970


	//   ....[1]....
        /*0258*/ 	.word	0x00001190


	//   ....[2]....
        /*025c*/ 	.word	0x0000a2e0


	//   ....[3]....
        /*0260*/ 	.word	0x0000a840


	//   ....[4]....
        /*0264*/ 	.word	0x0000b890


	//----- nvinfo : EIATTR_MAX_THREADS
	.align		4
.L_37:
        /*0268*/ 	.byte	0x04, 0x05
        /*026a*/ 	.short	(.L_39 - .L_38)
.L_38:
        /*026c*/ 	.word	0x00000180
        /*0270*/ 	.word	0x00000001
        /*0274*/ 	.word	0x00000001


	//----- nvinfo : EIATTR_CRS_STACK_SIZE
	.align		4
.L_39:
        /*0278*/ 	.byte	0x04, 0x1e
        /*027a*/ 	.short	(.L_41 - .L_40)
.L_40:
        /*027c*/ 	.word	0x00000000


	//----- nvinfo : EIATTR_CBANK_PARAM_SIZE
	.align		4
.L_41:
        /*0280*/ 	.byte	0x03, 0x19
        /*0282*/ 	.short	0x0470


	//----- nvinfo : EIATTR_PARAM_CBANK
	.align		4
        /*0284*/ 	.byte	0x04, 0x0a
        /*0286*/ 	.short	(.L_43 - .L_42)
	.align		4
.L_42:
        /*0288*/ 	.word	index@(.nv.constant0._ZN7cutlass13device_kernelINS_4gemm6kernel13GemmUniversalIN4cute5tupleIJiiiiEEENS1_10collective13CollectiveMmaINS1_34MainloopSm90TmaGmmaWarpSpecializedILi4ENS5_IJNS4_1CILi4EEENSA_ILi1EEESC_EEENS1_35KernelTmaWarpSpecializedCooperativeEEENS5_IJNSA_ILi128EEENSA_ILi256EEENSA_ILi64EEEEEENS_10bfloat16_tENS5_IJlSC_lEEESK_SL_NS4_8TiledMMAINS4_8MMA_AtomIJNS4_4SM904GMMA28MMA_64x256x16_F32BF16BF16_SSILNSP_5MajorE0ELSR_0ELNSP_7ScaleInE1ELSS_1EEEEEENS4_6LayoutINS5_IJNSA_ILi2EEESC_SC_EEENS5_IJSC_NSA_ILi0EEESY_EEEEENS5_IJNS4_10UnderscoreES11_S11_EEEEENS4_13SM90_TMA_LOADENS4_14ComposedLayoutINS4_7SwizzleILi3ELi4ELi3EEENS4_18smem_ptr_flag_bitsILi16EEENSV_INS5_IJNSA_ILi8EEESI_EEENS5_IJSI_SC_EEEEEEEvNS4_8identityENS4_23SM90_TMA_LOAD_MULTICASTES1E_vS1F_EENS_8epilogue10collective6detail29Sm90TmaWarpSpecializedAdapterINS1J_15DefaultEpilogueISK_SL_SL_NS1I_6thread17LinearCombinationISK_Li1EffLNS1N_9ScaleType4KindE0ELNS_15FloatRoundStyleE2ESK_EENS1_15EpilogueDefaultEEEEEvvEEEEvNT_6ParamsE)
        /*028c*/ 	.short	0x0210
        /*028e*/ 	.short	0x0470


	//----- nvinfo : EIATTR_SW_WAR
	.align		4
.L_43:
        /*0290*/ 	.byte	0x04, 0x36
        /*0292*/ 	.short	(.L_45 - .L_44)
.L_44:
        /*0294*/ 	.word	0x00000008
.L_45:


//--------------------- .nv.callgraph             --------------------------
	.section	.nv.callgraph,"",@"SHT_CUDA_CALLGRAPH"
	.align	4
	.sectionentsize	8
	.align		4
        /*0000*/ 	.word	0x00000000
	.align		4
        /*0004*/ 	.word	0xffffffff
	.align		4
        /*0008*/ 	.word	index@(_ZN7cutlass13device_kernelINS_4gemm6kernel13GemmUniversalIN4cute5tupleIJiiiiEEENS1_10collective13CollectiveMmaINS1_34MainloopSm90TmaGmmaWarpSpecializedILi4ENS5_IJNS4_1CILi4EEENSA_ILi1EEESC_EEENS1_35KernelTmaWarpSpecializedCooperativeEEENS5_IJNSA_ILi128EEENSA_ILi256EEENSA_ILi64EEEEEENS_10bfloat16_tENS5_IJlSC_lEEESK_SL_NS4_8TiledMMAINS4_8MMA_AtomIJNS4_4SM904GMMA28MMA_64x256x16_F32BF16BF16_SSILNSP_5MajorE0ELSR_0ELNSP_7ScaleInE1ELSS_1EEEEEENS4_6LayoutINS5_IJNSA_ILi2EEESC_SC_EEENS5_IJSC_NSA_ILi0EEESY_EEEEENS5_IJNS4_10UnderscoreES11_S11_EEEEENS4_13SM90_TMA_LOADENS4_14ComposedLayoutINS4_7SwizzleILi3ELi4ELi3EEENS4_18smem_ptr_flag_bitsILi16EEENSV_INS5_IJNSA_ILi8EEESI_EEENS5_IJSI_SC_EEEEEEEvNS4_8identityENS4_23SM90_TMA_LOAD_MULTICASTES1E_vS1F_EENS_8epilogue10collective6detail29Sm90TmaWarpSpecializedAdapterINS1J_15DefaultEpilogueISK_SL_SL_NS1I_6thread17LinearCombinationISK_Li1EffLNS1N_9ScaleType4KindE0ELNS_15FloatRoundStyleE2ESK_EENS1_15EpilogueDefaultEEEEEvvEEEEvNT_6ParamsE)
	.align		4
        /*000c*/ 	.word	index@(__assertfail)
	.align		4
        /*0010*/ 	.word	0x00000000
	.align		4
        /*0014*/ 	.word	0xfffffffe
	.align		4
        /*0018*/ 	.word	0x00000000
	.align		4
        /*001c*/ 	.word	0xfffffffd
	.align		4
        /*0020*/ 	.word	0x00000000
	.align		4
        /*0024*/ 	.word	0xfffffffc


//--------------------- .nv.constant4             --------------------------
	.section	.nv.constant4,"a",@progbits
	.align	8
	.align		8
.nv.constant4:
        /*0000*/ 	.dword	__assertfail
	.align		8
        /*0008*/ 	.dword	__unnamed_1
	.align		8
        /*0010*/ 	.dword	_ZN40_INTERNAL_31b165bd_4_k_cu_144ee720_305894cuda3std3__45__cpo5beginE
	.align		8
        /*0018*/ 	.dword	_ZN40_INTERNAL_31b165bd_4_k_cu_144ee720_305894cuda3std3__45__cpo3endE
	.align		8
        /*0020*/ 	.dword	_ZN40_INTERNAL_31b165bd_4_k_cu_144ee720_305894cuda3std3__45__cpo6cbeginE
	.align		8
        /*0028*/ 	.dword	_ZN40_INTERNAL_31b165bd_4_k_cu_144ee720_305894cuda3std3__45__cpo4cendE
	.align		8
        /*0030*/ 	.dword	_ZN40_INTERNAL_31b165bd_4_k_cu_144ee720_305894cuda3std3__442_GLOBAL__N__31b165bd_4_k_cu_144ee720_305896ignoreE
	.align		8
        /*0038*/ 	.dword	_ZN40_INTERNAL_31b165bd_4_k_cu_144ee720_305894cuda3std3__419piecewise_constructE
	.align		8
        /*0040*/ 	.dword	_ZN40_INTERNAL_31b165bd_4_k_cu_144ee720_305894cuda3std3__48in_placeE
	.align		8
        /*0048*/ 	.dword	_ZN40_INTERNAL_31b165bd_4_k_cu_144ee720_305894cuda3std6ranges3__45__cpo4swapE
	.align		8
        /*0050*/ 	.dword	_ZN40_INTERNAL_31b165bd_4_k_cu_144ee720_305894cuda3std6ranges3__45__cpo9iter_moveE
	.align		8
        /*0058*/ 	.dword	_ZN40_INTERNAL_31b165bd_4_k_cu_144ee720_305894cute7productE
	.align		8
        /*0060*/ 	.dword	_ZN40_INTERNAL_31b165bd_4_k_cu_144ee720_305894cute1_E
	.align		8
        /*0068*/ 	.dword	$str$22
	.align		8
        /*0070*/ 	.dword	$str$23


//--------------------- .text._ZN7cutlass13device_kernelINS_4gemm6kernel13GemmUniversalIN4cute5tupleIJiiiiEEENS1_10collective13CollectiveMmaINS1_34MainloopSm90TmaGmmaWarpSpecializedILi4ENS5_IJNS4_1CILi4EEENSA_ILi1EEESC_EEENS1_35KernelTmaWarpSpecializedCooperativeEEENS5_IJNSA_ILi128EEENSA_ILi256EEENSA_ILi64EEEEEENS_10bfloat16_tENS5_IJlSC_lEEESK_SL_NS4_8TiledMMAINS4_8MMA_AtomIJNS4_4SM904GMMA28MMA_64x256x16_F32BF16BF16_SSILNSP_5MajorE0ELSR_0ELNSP_7ScaleInE1ELSS_1EEEEEENS4_6LayoutINS5_IJNSA_ILi2EEESC_SC_EEENS5_IJSC_NSA_ILi0EEESY_EEEEENS5_IJNS4_10UnderscoreES11_S11_EEEEENS4_13SM90_TMA_LOADENS4_14ComposedLayoutINS4_7SwizzleILi3ELi4ELi3EEENS4_18smem_ptr_flag_bitsILi16EEENSV_INS5_IJNSA_ILi8EEESI_EEENS5_IJSI_SC_EEEEEEEvNS4_8identityENS4_23SM90_TMA_LOAD_MULTICASTES1E_vS1F_EENS_8epilogue10collective6detail29Sm90TmaWarpSpecializedAdapterINS1J_15DefaultEpilogueISK_SL_SL_NS1I_6thread17LinearCombinationISK_Li1EffLNS1N_9ScaleType4KindE0ELNS_15FloatRoundStyleE2ESK_EENS1_15EpilogueDefaultEEEEEvvEEEEvNT_6ParamsE --------------------------
	.section	.text._ZN7cutlass13device_kernelINS_4gemm6kernel13GemmUniversalIN4cute5tupleIJiiiiEEENS1_10collective13CollectiveMmaINS1_34MainloopSm90TmaGmmaWarpSpecializedILi4ENS5_IJNS4_1CILi4EEENSA_ILi1EEESC_EEENS1_35KernelTmaWarpSpecializedCooperativeEEENS5_IJNSA_ILi128EEENSA_ILi256EEENSA_ILi64EEEEEENS_10bfloat16_tENS5_IJlSC_lEEESK_SL_NS4_8TiledMMAINS4_8MMA_AtomIJNS4_4SM904GMMA28MMA_64x256x16_F32BF16BF16_SSILNSP_5MajorE0ELSR_0ELNSP_7ScaleInE1ELSS_1EEEEEENS4_6LayoutINS5_IJNSA_ILi2EEESC_SC_EEENS5_IJSC_NSA_ILi0EEESY_EEEEENS5_IJNS4_10UnderscoreES11_S11_EEEEENS4_13SM90_TMA_LOADENS4_14ComposedLayoutINS4_7SwizzleILi3ELi4ELi3EEENS4_18smem_ptr_flag_bitsILi16EEENSV_INS5_IJNSA_ILi8EEESI_EEENS5_IJSI_SC_EEEEEEEvNS4_8identityENS4_23SM90_TMA_LOAD_MULTICASTES1E_vS1F_EENS_8epilogue10collective6detail29Sm90TmaWarpSpecializedAdapterINS1J_15DefaultEpilogueISK_SL_SL_NS1I_6thread17LinearCombinationISK_Li1EffLNS1N_9ScaleType4KindE0ELNS_15FloatRoundStyleE2ESK_EENS1_15EpilogueDefaultEEEEEvvEEEEvNT_6ParamsE,"ax",@progbits
	.align	128
.text._ZN7cutlass13device_kernelINS_4gemm6kernel13GemmUniversalIN4cute5tupleIJiiiiEEENS1_10collective13CollectiveMmaINS1_34MainloopSm90TmaGmmaWarpSpecializedILi4ENS5_IJNS4_1CILi4EEENSA_ILi1EEESC_EEENS1_35KernelTmaWarpSpecializedCooperativeEEENS5_IJNSA_ILi128EEENSA_ILi256EEENSA_ILi64EEEEEENS_10bfloat16_tENS5_IJlSC_lEEESK_SL_NS4_8TiledMMAINS4_8MMA_AtomIJNS4_4SM904GMMA28MMA_64x256x16_F32BF16BF16_SSILNSP_5MajorE0ELSR_0ELNSP_7ScaleInE1ELSS_1EEEEEENS4_6LayoutINS5_IJNSA_ILi2EEESC_SC_EEENS5_IJSC_NSA_ILi0EEESY_EEEEENS5_IJNS4_10UnderscoreES11_S11_EEEEENS4_13SM90_TMA_LOADENS4_14ComposedLayoutINS4_7SwizzleILi3ELi4ELi3EEENS4_18smem_ptr_flag_bitsILi16EEENSV_INS5_IJNSA_ILi8EEESI_EEENS5_IJSI_SC_EEEEEEEvNS4_8identityENS4_23SM90_TMA_LOAD_MULTICASTES1E_vS1F_EENS_8epilogue10collective6detail29Sm90TmaWarpSpecializedAdapterINS1J_15DefaultEpilogueISK_SL_SL_NS1I_6thread17LinearCombinationISK_Li1EffLNS1N_9ScaleType4KindE0ELNS_15FloatRoundStyleE2ESK_EENS1_15EpilogueDefaultEEEEEvvEEEEvNT_6ParamsE:
        .type           _ZN7cutlass13device_kernelINS_4gemm6kernel13GemmUniversalIN4cute5tupleIJiiiiEEENS1_10collective13CollectiveMmaINS1_34MainloopSm90TmaGmmaWarpSpecializedILi4ENS5_IJNS4_1CILi4EEENSA_ILi1EEESC_EEENS1_35KernelTmaWarpSpecializedCooperativeEEENS5_IJNSA_ILi128EEENSA_ILi256EEENSA_ILi64EEEEEENS_10bfloat16_tENS5_IJlSC_lEEESK_SL_NS4_8TiledMMAINS4_8MMA_AtomIJNS4_4SM904GMMA28MMA_64x256x16_F32BF16BF16_SSILNSP_5MajorE0ELSR_0ELNSP_7ScaleInE1ELSS_1EEEEEENS4_6LayoutINS5_IJNSA_ILi2EEESC_SC_EEENS5_IJSC_NSA_ILi0EEESY_EEEEENS5_IJNS4_10UnderscoreES11_S11_EEEEENS4_13SM90_TMA_LOADENS4_14ComposedLayoutINS4_7SwizzleILi3ELi4ELi3EEENS4_18smem_ptr_flag_bitsILi16EEENSV_INS5_IJNSA_ILi8EEESI_EEENS5_IJSI_SC_EEEEEEEvNS4_8identityENS4_23SM90_TMA_LOAD_MULTICASTES1E_vS1F_EENS_8epilogue10collective6detail29Sm90TmaWarpSpecializedAdapterINS1J_15DefaultEpilogueISK_SL_SL_NS1I_6thread17LinearCombinationISK_Li1EffLNS1N_9ScaleType4KindE0ELNS_15FloatRoundStyleE2ESK_EENS1_15EpilogueDefaultEEEEEvvEEEEvNT_6ParamsE,@function
        .size           _ZN7cutlass13device_kernelINS_4gemm6kernel13GemmUniversalIN4cute5tupleIJiiiiEEENS1_10collective13CollectiveMmaINS1_34MainloopSm90TmaGmmaWarpSpecializedILi4ENS5_IJNS4_1CILi4EEENSA_ILi1EEESC_EEENS1_35KernelTmaWarpSpecializedCooperativeEEENS5_IJNSA_ILi128EEENSA_ILi256EEENSA_ILi64EEEEEENS_10bfloat16_tENS5_IJlSC_lEEESK_SL_NS4_8TiledMMAINS4_8MMA_AtomIJNS4_4SM904GMMA28MMA_64x256x16_F32BF16BF16_SSILNSP_5MajorE0ELSR_0ELNSP_7ScaleInE1ELSS_1EEEEEENS4_6LayoutINS5_IJNSA_ILi2EEESC_SC_EEENS5_IJSC_NSA_ILi0EEESY_EEEEENS5_IJNS4_10UnderscoreES11_S11_EEEEENS4_13SM90_TMA_LOADENS4_14ComposedLayoutINS4_7SwizzleILi3ELi4ELi3EEENS4_18smem_ptr_flag_bitsILi16EEENSV_INS5_IJNSA_ILi8EEESI_EEENS5_IJSI_SC_EEEEEEEvNS4_8identityENS4_23SM90_TMA_LOAD_MULTICASTES1E_vS1F_EENS_8epilogue10collective6detail29Sm90TmaWarpSpecializedAdapterINS1J_15DefaultEpilogueISK_SL_SL_NS1I_6thread17LinearCombinationISK_Li1EffLNS1N_9ScaleType4KindE0ELNS_15FloatRoundStyleE2ESK_EENS1_15EpilogueDefaultEEEEEvvEEEEvNT_6ParamsE,(.L_x_325 - _ZN7cutlass13device_kernelINS_4gemm6kernel13GemmUniversalIN4cute5tupleIJiiiiEEENS1_10collective13CollectiveMmaINS1_34MainloopSm90TmaGmmaWarpSpecializedILi4ENS5_IJNS4_1CILi4EEENSA_ILi1EEESC_EEENS1_35KernelTmaWarpSpecializedCooperativeEEENS5_IJNSA_ILi128EEENSA_ILi256EEENSA_ILi64EEEEEENS_10bfloat16_tENS5_IJlSC_lEEESK_SL_NS4_8TiledMMAINS4_8MMA_AtomIJNS4_4SM904GMMA28MMA_64x256x16_F32BF16BF16_SSILNSP_5MajorE0ELSR_0ELNSP_7ScaleInE1ELSS_1EEEEEENS4_6LayoutINS5_IJNSA_ILi2EEESC_SC_EEENS5_IJSC_NSA_ILi0EEESY_EEEEENS5_IJNS4_10UnderscoreES11_S11_EEEEENS4_13SM90_TMA_LOADENS4_14ComposedLayoutINS4_7SwizzleILi3ELi4ELi3EEENS4_18smem_ptr_flag_bitsILi16EEENSV_INS5_IJNSA_ILi8EEESI_EEENS5_IJSI_SC_EEEEEEEvNS4_8identityENS4_23SM90_TMA_LOAD_MULTICASTES1E_vS1F_EENS_8epilogue10collective6detail29Sm90TmaWarpSpecializedAdapterINS1J_15DefaultEpilogueISK_SL_SL_NS1I_6thread17LinearCombinationISK_Li1EffLNS1N_9ScaleType4KindE0ELNS_15FloatRoundStyleE2ESK_EENS1_15EpilogueDefaultEEEEEvvEEEEvNT_6ParamsE)
        .other          _ZN7cutlass13device_kernelINS_4gemm6kernel13GemmUniversalIN4cute5tupleIJiiiiEEENS1_10collective13CollectiveMmaINS1_34MainloopSm90TmaGmmaWarpSpecializedILi4ENS5_IJNS4_1CILi4EEENSA_ILi1EEESC_EEENS1_35KernelTmaWarpSpecializedCooperativeEEENS5_IJNSA_ILi128EEENSA_ILi256EEENSA_ILi64EEEEEENS_10bfloat16_tENS5_IJlSC_lEEESK_SL_NS4_8TiledMMAINS4_8MMA_AtomIJNS4_4SM904GMMA28MMA_64x256x16_F32BF16BF16_SSILNSP_5MajorE0ELSR_0ELNSP_7ScaleInE1ELSS_1EEEEEENS4_6LayoutINS5_IJNSA_ILi2EEESC_SC_EEENS5_IJSC_NSA_ILi0EEESY_EEEEENS5_IJNS4_10UnderscoreES11_S11_EEEEENS4_13SM90_TMA_LOADENS4_14ComposedLayoutINS4_7SwizzleILi3ELi4ELi3EEENS4_18smem_ptr_flag_bitsILi16EEENSV_INS5_IJNSA_ILi8EEESI_EEENS5_IJSI_SC_EEEEEEEvNS4_8identityENS4_23SM90_TMA_LOAD_MULTICASTES1E_vS1F_EENS_8epilogue10collective6detail29Sm90TmaWarpSpecializedAdapterINS1J_15DefaultEpilogueISK_SL_SL_NS1I_6thread17LinearCombinationISK_Li1EffLNS1N_9ScaleType4KindE0ELNS_15FloatRoundStyleE2ESK_EENS1_15EpilogueDefaultEEEEEvvEEEEvNT_6ParamsE,@"STO_CUDA_ENTRY STV_DEFAULT"
_ZN7cutlass13device_kernelINS_4gemm6kernel13GemmUniversalIN4cute5tupleIJiiiiEEENS1_10collective13CollectiveMmaINS1_34MainloopSm90TmaGmmaWarpSpecializedILi4ENS5_IJNS4_1CILi4EEENSA_ILi1EEESC_EEENS1_35KernelTmaWarpSpecializedCooperativeEEENS5_IJNSA_ILi128EEENSA_ILi256EEENSA_ILi64EEEEEENS_10bfloat16_tENS5_IJlSC_lEEESK_SL_NS4_8TiledMMAINS4_8MMA_AtomIJNS4_4SM904GMMA28MMA_64x256x16_F32BF16BF16_SSILNSP_5MajorE0ELSR_0ELNSP_7ScaleInE1ELSS_1EEEEEENS4_6LayoutINS5_IJNSA_ILi2EEESC_SC_EEENS5_IJSC_NSA_ILi0EEESY_EEEEENS5_IJNS4_10UnderscoreES11_S11_EEEEENS4_13SM90_TMA_LOADENS4_14ComposedLayoutINS4_7SwizzleILi3ELi4ELi3EEENS4_18smem_ptr_flag_bitsILi16EEENSV_INS5_IJNSA_ILi8EEESI_EEENS5_IJSI_SC_EEEEEEEvNS4_8identityENS4_23SM90_TMA_LOAD_MULTICASTES1E_vS1F_EENS_8epilogue10collective6detail29Sm90TmaWarpSpecializedAdapterINS1J_15DefaultEpilogueISK_SL_SL_NS1I_6thread17LinearCombinationISK_Li1EffLNS1N_9ScaleType4KindE0ELNS_15FloatRoundStyleE2ESK_EENS1_15EpilogueDefaultEEEEEvvEEEEvNT_6ParamsE:
[----:B------:R-:W0:Y:S01]  /*0000*/  LDC R1, c[0x0][0x28] ;  /* 0x00000a00ff017b82 */ /* 0x000e220000000800 */
[----:B------:R-:W1:Y:S01]  /*0010*/  S2R R18, SR_TID.X ;  /* 0x0000000000127919 */ /* 0x000e620000002100 */
[----:B------:R-:W-:Y:S01]  /*0020*/  ELECT P0, URZ, PT ;  /* 0x00000000003f782f */ /* 0x000fe20003800000 */
[----:B------:R-:W-:Y:S01]  /*0030*/  BSSY B0, `(.L_x_0) ;  /* 0x000000f000007945 */ /* 0x000fe20003800000 */
[--C-:B-1----:R-:W-:Y:S02]  /*0040*/  SHF.R.U32.HI R0, RZ, 0x5, R18.reuse ;  /* 0x00000005ff007819 */ /* 0x102fe40000011612 */
[----:B------:R-:W-:-:S03]  /*0050*/  SHF.R.U32.HI R3, RZ, 0x7, R18 ;  /* 0x00000007ff037819 */ /* 0x000fc60000011612 */
[----:B------:R-:W1:Y:S04]  /*0060*/  SHFL.IDX PT, R2, R0, RZ, 0x1f ;  /* 0x00001fff00027589 */ /* 0x000e6800000e0000 */
[----:B------:R2:W3:Y:S01]  /*0070*/  SHFL.IDX PT, R5, R3, RZ, 0x1f ;  /* 0x00001fff03057589 */ /* 0x0004e200000e0000 */
[----:B-1----:R-:W-:-:S13]  /*0080*/  ISETP.NE.OR P0, PT, R2, RZ, !P0 ;  /* 0x000000ff0200720c */ /* 0x002fda0004705670 */
[----:B0-23--:R-:W-:Y:S05]  /*0090*/  @P0 BRA `(.L_x_1) ;  /* 0x0000000000200947 */ /* 0x00dfea0003800000 */
[----:B------:R-:W-:Y:S02]  /*00a0*/  ULDC.64 UR4, c[0x0][0x198] ;  /* 0x0000660000047ab9 */ /* 0x000fe40000000a00 */
[----:B------:R-:W-:Y:S02]  /*00b0*/  UIADD3 UR6, UP0, UR4, 0xf0, URZ ;  /* 0x000000f004067890 */ /* 0x000fe4000ff1e03f */
[----:B------:R-:W-:Y:S02]  /*00c0*/  UIADD3 UR4, UP1, UR4, 0x1f0, URZ ;  /* 0x000001f004047890 */ /* 0x000fe4000ff3e03f */
[----:B------:R-:W-:Y:S02]  /*00d0*/  UIADD3.X UR7, URZ, UR5, URZ, UP0, !UPT ;  /* 0x000000053f077290 */ /* 0x000fe400087fe43f */
[----:B------:R-:W-:-:S07]  /*00e0*/  UIADD3.X UR5, URZ, UR5, URZ, UP1, !UPT ;  /* 0x000000053f057290 */ /* 0x000fce0008ffe43f */
[----:B------:R0:W-:Y:S02]  /*00f0*/  UTMACCTL.PF [UR6] ;  /* 0x00000000060079b9 */ /* 0x0001e40008040000 */
[----:B------:R0:W-:Y:S02]  /*0100*/  UTMACCTL.PF [UR4] ;  /* 0x00000000040079b9 */ /* 0x0001e40008040000 */
[----:B0-----:R-:W-:Y:S01]  /*0110*/  NOP ;  /* 0x0000000000007918 */ /* 0x001fe20000000000 */
.L_x_1:
[----:B------:R-:W-:Y:S05]  /*0120*/  BSYNC B0 ;  /* 0x0000000000007941 */ /* 0x000fea0003800000 */
.L_x_0:
[----:B------:R-:W0:Y:S02]  /*0130*/  SHFL.IDX PT, R3, R0, RZ, 0x1f ;  /* 0x00001fff00037589 */ /* 0x000e2400000e0000 */
[----:B0-----:R-:W-:-:S13]  /*0140*/  ISETP.NE.AND P0, PT, R3, RZ, PT ;  /* 0x000000ff0300720c */ /* 0x001fda0003f05270 */
[----:B------:R-:W-:Y:S05]  /*0150*/  @P0 BRA `(.L_x_2) ;  /* 0x0000000000580947 */ /* 0x000fea0003800000 */
[----:B------:R-:W0:Y:S01]  /*0160*/  S2UR UR8, SR_CgaCtaId ;  /* 0x00000000000879c3 */ /* 0x000e220000008800 */
[----:B------:R-:W-:Y:S01]  /*0170*/  UMOV UR4, 0x400 ;  /* 0x0000040000047882 */ /* 0x000fe20000000000 */
[----:B------:R-:W-:Y:S01]  /*0180*/  UMOV UR5, 0x1 ;  /* 0x0000000100057882 */ /* 0x000fe20000000000 */
[----:B------:R-:W-:Y:S01]  /*0190*/  UMOV UR6, 0x8 ;  /* 0x0000000800067882 */ /* 0x000fe20000000000 */
[----:B------:R-:W-:Y:S01]  /*01a0*/  ELECT P0, URZ, PT ;  /* 0x00000000003f782f */ /* 0x000fe20003800000 */
[----:B------:R-:W-:-:S04]  /*01b0*/  UIADD3 UR6, -UR6, 0x100000, URZ ;  /* 0x0010000006067890 */ /* 0x000fc8000fffe13f */
[----:B------:R-:W-:Y:S02]  /*01c0*/  USHF.L.U32 UR7, UR6, 0xb, URZ ;  /* 0x0000000b06077899 */ /* 0x000fe4000800063f */
[----:B------:R-:W-:Y:S02]  /*01d0*/  USHF.L.U32 UR6, UR6, 0x1, URZ ;  /* 0x0000000106067899 */ /* 0x000fe4000800063f */
[----:B0-----:R-:W-:Y:S02]  /*01e0*/  ULEA UR8, UR8, UR4, 0x18 ;  /* 0x0000000408087291 */ /* 0x001fe4000f8ec03f */
[----:B------:R-:W-:-:S04]  /*01f0*/  UIADD3 UR4, -UR5, 0x100000, URZ ;  /* 0x0010000005047890 */ /* 0x000fc8000fffe13f */
[----:B------:R-:W-:Y:S02]  /*0200*/  USHF.L.U32 UR5, UR4, 0xb, URZ ;  /* 0x0000000b04057899 */ /* 0x000fe4000800063f */
[----:B------:R-:W-:Y:S01]  /*0210*/  USHF.L.U32 UR4, UR4, 0x1, URZ ;  /* 0x0000000104047899 */ /* 0x000fe2000800063f */
[----:B------:R-:W0:Y:S11]  /*0220*/  FENCE.VIEW.ASYNC.S ;  /* 0x00000000000073c6 */ /* 0x000e360000000000 */
[----:B0-----:R0:W1:Y:S01]  /*0230*/  SYNCS.EXCH.64 URZ, [UR8], UR4 ;  /* 0x00000004083f75b2 */ /* 0x0010620008000100 */
[----:B------:R0:W2:Y:S01]  /*0240*/  SYNCS.EXCH.64 URZ, [UR8+0x20], UR6 ;  /* 0x00002006083f75b2 */ /* 0x0000a20008000100 */
[----:B------:R0:W3:Y:S01]  /*0250*/  SYNCS.EXCH.64 URZ, [UR8+0x8], UR4 ;  /* 0x00000804083f75b2 */ /* 0x0000e20008000100 */
[----:B------:R0:W4:Y:S01]  /*0260*/  SYNCS.EXCH.64 URZ, [UR8+0x28], UR6 ;  /* 0x00002806083f75b2 */ /* 0x0001220008000100 */
[----:B------:R0:W0:Y:S01]  /*0270*/  SYNCS.EXCH.64 URZ, [UR8+0x10], UR4 ;  /* 0x00001004083f75b2 */ /* 0x0000220008000100 */
[----:B------:R0:W0:Y:S01]  /*0280*/  SYNCS.EXCH.64 URZ, [UR8+0x30], UR6 ;  /* 0x00003006083f75b2 */ /* 0x0000220008000100 */
[----:B------:R0:W0:Y:S01]  /*0290*/  SYNCS.EXCH.64 URZ, [UR8+0x18], UR4 ;  /* 0x00001804083f75b2 */ /* 0x0000220008000100 */
[----:B------:R0:W0:Y:S01]  /*02a0*/  SYNCS.EXCH.64 URZ, [UR8+0x38], UR6 ;  /* 0x00003806083f75b2 */ /* 0x0000220008000100 */
[----:B------:R-:W-:Y:S01]  /*02b0*/  NOP ;  /* 0x0000000000007918 */ /* 0x000fe20000000000 */
.L_x_2:
[----:B------:R-:W-:Y:S01]  /*02c0*/  SHF.R.S32.HI R7, RZ, 0x1f, R18 ;  /* 0x0000001fff077819 */ /* 0x000fe20000011412 */
[----:B------:R-:W5:Y:S01]  /*02d0*/  SHFL.IDX PT, R0, R0, RZ, 0x1f ;  /* 0x00001fff00007589 */ /* 0x000f6200000e0000 */
[----:B0-----:R-:W0:Y:S01]  /*02e0*/  S2UR UR8, SR_CTAID.X ;  /* 0x00000000000879c3 */ /* 0x001e220000002500 */
[----:B------:R-:W-:Y:S02]  /*02f0*/  ELECT P0, URZ, PT ;  /* 0x00000000003f782f */ /* 0x000fe40003800000 */
[----:B------:R-:W-:Y:S01]  /*0300*/  LEA.HI R7, R7, R18, RZ, 0x7 ;  /* 0x0000001207077211 */ /* 0x000fe200078f38ff */
[----:B------:R-:W1:Y:S01]  /*0310*/  S2R R4, SR_CTAID.Y ;  /* 0x0000000000047919 */ /* 0x000e620000002600 */
[----:B------:R-:W-:Y:S01]  /*0320*/  SHF.R.S32.HI R8, RZ, 0x1f, R3 ;  /* 0x0000001fff087819 */ /* 0x000fe20000011403 */
[----:B------:R-:W-:Y:S01]  /*0330*/  ULDC UR4, c[0x0][0x150] ;  /* 0x0000540000047ab9 */ /* 0x000fe20000000800 */
[----:B------:R-:W-:Y:S01]  /*0340*/  LOP3.LUT R7, R7, 0xffffff80, RZ, 0xc0, !PT ;  /* 0xffffff8007077812 */ /* 0x000fe200078ec0ff */
[----:B------:R-:W-:Y:S01]  /*0350*/  NOP ;  /* 0x0000000000007918 */ /* 0x000fe20000000000 */
[----:B------:R-:W-:Y:S01]  /*0360*/  LEA.HI R8, R8, R3, RZ, 0x2 ;  /* 0x0000000308087211 */ /* 0x000fe200078f10ff */
[----:B------:R-:W2:Y:S01]  /*0370*/  LDC R10, c[0x0][0x144] ;  /* 0x00005100ff0a7b82 */ /* 0x000ea20000000800 */
[----:B------:R-:W-:Y:S01]  /*0380*/  NOP ;  /* 0x0000000000007918 */ /* 0x000fe20000000000 */
[----:B------:R-:W-:Y:S01]  /*0390*/  IMAD.IADD R6, R18, 0x1, -R7 ;  /* 0x0000000112067824 */ /* 0x000fe200078e0a07 */
[----:B------:R-:W-:Y:S01]  /*03a0*/  LOP3.LUT R8, R8, 0x3ffffffc, RZ, 0xc0, !PT ;  /* 0x3ffffffc08087812 */ /* 0x000fe200078ec0ff */
[----:B------:R-:W-:Y:S01]  /*03b0*/  IMAD.MOV.U32 R22, RZ, RZ, 0x1 ;  /* 0x00000001ff167424 */ /* 0x000fe200078e00ff */
[----:B------:R-:W-:-:S02]  /*03c0*/  ISETP.NE.AND P3, PT, R5, RZ, PT ;  /* 0x000000ff0500720c */ /* 0x000fc40003f65270 */
[----:B------:R-:W-:Y:S01]  /*03d0*/  SHF.R.S32.HI R7, RZ, 0x1f, R6 ;  /* 0x0000001fff077819 */ /* 0x000fe20000011406 */
[----:B------:R-:W-:Y:S01]  /*03e0*/  IMAD.IADD R8, R3, 0x1, -R8 ;  /* 0x0000000103087824 */ /* 0x000fe200078e0a08 */
[----:B------:R-:W3:Y:S02]  /*03f0*/  LDC R12, c[0x0][0x140] ;  /* 0x00005000ff0c7b82 */ /* 0x000ee40000000800 */
[----:B------:R-:W-:Y:S02]  /*0400*/  LEA.HI R7, R7, R6, RZ, 0x3 ;  /* 0x0000000607077211 */ /* 0x000fe400078f18ff */
[----:B-----5:R-:W-:Y:S02]  /*0410*/  ISETP.NE.OR P0, PT, R0, RZ, !P0 ;  /* 0x000000ff0000720c */ /* 0x020fe40004705670 */
[--C-:B------:R-:W-:Y:S02]  /*0420*/  SHF.R.S32.HI R0, RZ, 0x3, R7.reuse ;  /* 0x00000003ff007819 */ /* 0x100fe40000011407 */
[----:B------:R-:W-:-:S02]  /*0430*/  SHF.R.S32.HI R7, RZ, 0x1f, R7 ;  /* 0x0000001fff077819 */ /* 0x000fc40000011407 */
[----:B0-----:R-:W-:Y:S02]  /*0440*/  I2FP.F32.U32 R9, UR8 ;  /* 0x0000000800097c45 */ /* 0x001fe40008201000 */
[----:B------:R-:W-:-:S03]  /*0450*/  LEA.HI R7, R7, R0, RZ, 0x2 ;  /* 0x0000000007077211 */ /* 0x000fc600078f10ff */
[----:B------:R-:W-:Y:S01]  /*0460*/  FMUL R9, R9, UR4 ;  /* 0x0000000409097c20 */ /* 0x000fe20008400000 */
[----:B------:R-:W-:Y:S01]  /*0470*/  LOP3.LUT R7, R7, 0xfffffffc, RZ, 0xc0, !PT ;  /* 0xfffffffc07077812 */ /* 0x000fe200078ec0ff */
[----:B------:R-:W-:Y:S01]  /*0480*/  VOTEU.ALL UP0, P0 ;  /* 0x00000000003f7886 */ /* 0x000fe20000000000 */
[----:B-1----:R-:W-:Y:S01]  /*0490*/  I2FP.F32.U32 R11, R4 ;  /* 0x00000004000b7245 */ /* 0x002fe20000201000 */
[----:B------:R-:W-:Y:S01]  /*04a0*/  ULDC UR4, c[0x0][0x154] ;  /* 0x0000550000047ab9 */ /* 0x000fe20000000800 */
[----:B------:R-:W-:Y:S01]  /*04b0*/  VOTEU.ALL UP1, P0 ;  /* 0x00000000003f7886 */ /* 0x000fe20000020000 */
[----:B------:R-:W-:Y:S01]  /*04c0*/  IMAD.IADD R7, R0, 0x1, -R7 ;  /* 0x0000000100077824 */ /* 0x000fe200078e0a07 */
[----:B------:R-:W0:Y:S01]  /*04d0*/  F2I.U32.TRUNC.NTZ R9, R9 ;  /* 0x0000000900097305 */ /* 0x000e22000020f000 */
[----:B------:R-:W1:Y:S01]  /*04e0*/  @!UP0 S2UR UR7, SR_CgaCtaId ;  /* 0x00000000000789c3 */ /* 0x000e620000008800 */
[----:B------:R-:W-:Y:S01]  /*04f0*/  @!UP0 UMOV UR6, 0x400 ;  /* 0x0000040000068882 */ /* 0x000fe20000000000 */
[----:B------:R-:W-:Y:S01]  /*0500*/  IMAD R8, R8, 0x4, R7 ;  /* 0x0000000408087824 */ /* 0x000fe200078e0207 */
[----:B---3--:R-:W-:-:S04]  /*0510*/  ISETP.EQ.U32.AND P2, PT, R12, 0x1, PT ;  /* 0x000000010c00780c */ /* 0x008fc80003f42070 */
[----:B------:R-:W-:-:S04]  /*0520*/  SHF.R.S32.HI R3, RZ, 0x1f, R8 ;  /* 0x0000001fff037819 */ /* 0x000fc80000011408 */
[----:B------:R-:W-:Y:S01]  /*0530*/  LEA.HI R0, R3, R8, RZ, 0x2 ;  /* 0x0000000803007211 */ /* 0x000fe200078f10ff */
[----:B0-----:R-:W-:-:S03]  /*0540*/  IMAD.MOV R7, RZ, RZ, -R9 ;  /* 0x000000ffff077224 */ /* 0x001fc600078e0a09 */
[----:B------:R-:W-:Y:S01]  /*0550*/  LOP3.LUT R9, R0, 0xfffffffc, RZ, 0xc0, !PT ;  /* 0xfffffffc00097812 */ /* 0x000fe200078ec0ff */
[----:B--2---:R-:W-:Y:S02]  /*0560*/  IMAD R3, R10, R7, UR8 ;  /* 0x000000080a037e24 */ /* 0x004fe4000f8e0207 */
[----:B------:R-:W-:Y:S02]  /*0570*/  FMUL R10, R11, UR4 ;  /* 0x000000040b0a7c20 */ /* 0x000fe40008400000 */
[C---:B------:R-:W-:Y:S01]  /*0580*/  IMAD.IADD R0, R8.reuse, 0x1, -R9 ;  /* 0x0000000108007824 */ /* 0x040fe200078e0a09 */
[----:B------:R-:W0:Y:S01]  /*0590*/  LDC R7, c[0x0][0x148] ;  /* 0x00005200ff077b82 */ /* 0x000e220000000800 */
[----:B------:R-:W-:Y:S01]  /*05a0*/  SHF.R.S32.HI R9, RZ, 0x1f, R2 ;  /* 0x0000001fff097819 */ /* 0x000fe20000011402 */
[----:B------:R-:W-:Y:S01]  /*05b0*/  IMAD.SHL.U32 R11, R8, 0x4, RZ ;  /* 0x00000004080b7824 */ /* 0x000fe200078e00ff */
[----:B------:R-:W-:Y:S01]  /*05c0*/  UMOV UR4, 0x20 ;  /* 0x0000002000047882 */ /* 0x000fe20000000000 */
[----:B------:R-:W-:Y:S01]  /*05d0*/  ISETP.NE.AND P4, PT, R0, R3, PT ;  /* 0x000000030000720c */ /* 0x000fe20003f85270 */
[----:B------:R-:W2:Y:S01]  /*05e0*/  F2I.U32.TRUNC.NTZ R10, R10 ;  /* 0x0000000a000a7305 */ /* 0x000ea2000020f000 */
[----:B------:R-:W-:Y:S01]  /*05f0*/  LEA.HI R9, R9, R2, RZ, 0x2 ;  /* 0x0000000209097211 */ /* 0x000fe200078f10ff */
[----:B------:R-:W-:-:S04]  /*0600*/  @!UP0 UIADD3 UR4, -UR4, 0x100000, URZ ;  /* 0x0010000004048890 */ /* 0x000fc8000fffe13f */
[----:B------:R-:W-:Y:S02]  /*0610*/  @!UP0 USHF.L.U32 UR5, UR4, 0xb, URZ ;  /* 0x0000000b04058899 */ /* 0x000fe4000800063f */
[----:B------:R-:W-:Y:S01]  /*0620*/  @!UP0 USHF.L.U32 UR4, UR4, 0x1, URZ ;  /* 0x0000000104048899 */ /* 0x000fe2000800063f */
[----:B------:R-:W-:Y:S01]  /*0630*/  LOP3.LUT R152, R8, 0xc, R11, 0x78, !PT ;  /* 0x0000000c08987812 */ /* 0x000fe200078e780b */
[----:B-1----:R-:W-:Y:S01]  /*0640*/  @!UP0 ULEA UR6, UR7, UR6, 0x18 ;  /* 0x0000000607068291 */ /* 0x002fe2000f8ec03f */
[----:B------:R-:W-:Y:S01]  /*0650*/  LOP3.LUT R9, R9, 0xfffffffc, RZ, 0xc0, !PT ;  /* 0xfffffffc09097812 */ /* 0x000fe200078ec0ff */
[----:B------:R-:W-:Y:S01]  /*0660*/  VOTEU.ALL UP0, P0 ;  /* 0x00000000003f7886 */ /* 0x000fe20000000000 */
[----:B------:R-:W-:Y:S01]  /*0670*/  LOP3.LUT P0, RZ, R6, 0x7, RZ, 0xc0, !PT ;  /* 0x0000000706ff7812 */ /* 0x000fe2000780c0ff */
[----:B------:R-:W-:Y:S02]  /*0680*/  VIADD R6, R5, 0xffffffff ;  /* 0xffffffff05067836 */ /* 0x000fe40000000000 */
[----:B------:R-:W-:Y:S01]  /*0690*/  IMAD.IADD R0, R2, 0x1, -R9 ;  /* 0x0000000102007824 */ /* 0x000fe200078e0a09 */
[----:B------:R-:W-:-:S02]  /*06a0*/  ISETP.LT.U32.AND P0, PT, R152, 0x4, !P0 ;  /* 0x000000049800780c */ /* 0x000fc40004701070 */
[----:B------:R-:W-:Y:S01]  /*06b0*/  @P4 SHF.R.S32.HI R9, RZ, 0x1f, R152 ;  /* 0x0000001fff094819 */ /* 0x000fe20000011498 */
[----:B--2---:R-:W-:Y:S01]  /*06c0*/  IMAD.MOV R24, RZ, RZ, -R10 ;  /* 0x000000ffff187224 */ /* 0x004fe200078e0a0a */
[C---:B------:R-:W-:Y:S01]  /*06d0*/  ISETP.NE.AND P1, PT, R0.reuse, 0x3, PT ;  /* 0x000000030000780c */ /* 0x040fe20003f25270 */
[----:B------:R-:W1:Y:S02]  /*06e0*/  FENCE.VIEW.ASYNC.S ;  /* 0x00000000000073c6 */ /* 0x000e640000000000 */
[----:B-1----:R1:W2:Y:S01]  /*06f0*/  @!UP0 SYNCS.EXCH.64 URZ, [UR6+0x50], UR4 ;  /* 0x00005004063f85b2 */ /* 0x0022a20008000100 */
[----:B------:R-:W-:Y:S01]  /*0700*/  @P4 LEA.HI R9, R9, R152, RZ, 0x2 ;  /* 0x0000009809094211 */ /* 0x000fe200078f10ff */
[----:B0-----:R-:W-:Y:S01]  /*0710*/  IMAD R2, R7, R24, R4 ;  /* 0x0000001807027224 */ /* 0x001fe200078e0204 */
[----:B------:R-:W-:Y:S02]  /*0720*/  ISETP.EQ.OR P1, PT, R0, RZ, !P1 ;  /* 0x000000ff0000720c */ /* 0x000fe40004f22670 */
[----:B------:R-:W-:-:S02]  /*0730*/  @P4 SHF.R.S32.HI R9, RZ, 0x2, R9 ;  /* 0x00000002ff094819 */ /* 0x000fc40000011409 */
[----:B------:R-:W-:Y:S02]  /*0740*/  ISETP.EQ.AND P1, PT, R5, RZ, P1 ;  /* 0x000000ff0500720c */ /* 0x000fe40000f22270 */
[----:B------:R-:W-:Y:S02]  /*0750*/  @P4 ISETP.NE.AND P5, PT, R9, R2, PT ;  /* 0x000000020900420c */ /* 0x000fe40003fa5270 */
[----:B------:R-:W-:Y:S02]  /*0760*/  ISETP.GE.U32.AND P6, PT, R6, 0x2, PT ;  /* 0x000000020600780c */ /* 0x000fe40003fc6070 */
[----:B------:R-:W-:Y:S02]  /*0770*/  SEL R9, RZ, 0x1, !P0 ;  /* 0x00000001ff097807 */ /* 0x000fe40004000000 */
[----:B------:R-:W-:Y:S01]  /*0780*/  @P4 SEL R22, RZ, 0x1, P5 ;  /* 0x00000001ff164807 */ /* 0x000fe20002800000 */
[----:B------:R1:W0:Y:S01]  /*0790*/  @!UP1 SYNCS.EXCH.64 URZ, [UR6+0x58], UR4 ;  /* 0x00005804063f95b2 */ /* 0x0002220008000100 */
[----:B------:R-:W-:Y:S01]  /*07a0*/  SEL R19, RZ, 0x1, !P1 ;  /* 0x00000001ff137807 */ /* 0x000fe20004800000 */
[----:B------:R-:W-:Y:S01]  /*07b0*/  NOP ;  /* 0x0000000000007918 */ /* 0x000fe20000000000 */
[----:B------:R-:W-:-:S02]  /*07c0*/  LOP3.LUT R22, R22, R9, RZ, 0xc0, !PT ;  /* 0x0000000916167212 */ /* 0x000fc400078ec0ff */
[----:B------:R-:W-:Y:S01]  /*07d0*/  SEL R19, R19, 0x2, P6 ;  /* 0x0000000213137807 */ /* 0x000fe20003000000 */
[----:B-12---:R-:W-:Y:S06]  /*07e0*/  @!P2 BRA `(.L_x_3) ;  /* 0x000000000008a947 */ /* 0x006fec0003800000 */
[----:B0---4-:R-:W-:Y:S01]  /*07f0*/  UCGABAR_ARV ;  /* 0x00000000000079c7 */ /* 0x011fe20008000000 */
[----:B------:R-:W-:Y:S05]  /*0800*/  BRA `(.L_x_4) ;  /* 0x0000000000047947 */ /* 0x000fea0003800000 */
.L_x_3:
[----:B0---4-:R-:W-:Y:S01]  /*0810*/  NOP ;  /* 0x0000000000007918 */ /* 0x011fe20000000000 */
.L_x_4:
[----:B------:R-:W0:Y:S01]  /*0820*/  LDC R2, c[0x0][0x65c] ;  /* 0x00019700ff027b82 */ /* 0x000e220000000800 */
[----:B------:R-:W-:Y:S02]  /*0830*/  IMAD.U32 R8, RZ, RZ, UR8 ;  /* 0x00000008ff087e24 */ /* 0x000fe4000f8e00ff */
[----:B------:R-:W-:Y:S01]  /*0840*/  IMAD.MOV.U32 R9, RZ, RZ, RZ ;  /* 0x000000ffff097224 */ /* 0x000fe200078e00ff */
[----:B0-----:R-:W-:-:S04]  /*0850*/  ISETP.NE.AND P1, PT, R2, 0x1, PT ;  /* 0x000000010200780c */ /* 0x001fc80003f25270 */
[----:B------:R-:W-:-:S09]  /*0860*/  P2R R5, PR, RZ, 0x2 ;  /* 0x00000002ff057803 */ /* 0x000fd20000000000 */
[----:B------:R-:W0:Y:S01]  /*0870*/  @P1 LDC R17, c[0x0][0x10] ;  /* 0x00000400ff111b82 */ /* 0x000e220000000800 */
[----:B------:R-:W-:Y:S02]  /*0880*/  @P1 IMAD.MOV.U32 R5, RZ, RZ, RZ ;  /* 0x000000ffff051224 */ /* 0x000fe400078e00ff */
[----:B------:R-:W-:-:S05]  /*0890*/  @P1 IMAD.MOV.U32 R13, RZ, RZ, RZ ;  /* 0x000000ffff0d1224 */ /* 0x000fca00078e00ff */
[----:B------:R-:W1:Y:S01]  /*08a0*/  @!P1 LDC R11, c[0x0][0xc] ;  /* 0x00000300ff0b9b82 */ /* 0x000e620000000800 */
[----:B0-----:R-:W-:-:S04]  /*08b0*/  @P1 IMAD.WIDE.U32 R16, R17, UR8, R4 ;  /* 0x0000000811101c25 */ /* 0x001fc8000f8e0004 */
[----:B------:R-:W-:Y:S02]  /*08c0*/  @P1 IMAD.IADD R17, R17, 0x1, R13 ;  /* 0x0000000111111824 */ /* 0x000fe400078e020d */
[----:B-1----:R-:W-:-:S04]  /*08d0*/  @!P1 IMAD.WIDE.U32 R8, R4, R11, R8 ;  /* 0x0000000b04089225 */ /* 0x002fc800078e0008 */
[----:B------:R-:W-:Y:S02]  /*08e0*/  @!P1 IMAD.MOV.U32 R16, RZ, RZ, R8 ;  /* 0x000000ffff109224 */ /* 0x000fe400078e0008 */
[----:B------:R-:W-:Y:S01]  /*08f0*/  @!P1 IMAD.MOV.U32 R17, RZ, RZ, R9 ;  /* 0x000000ffff119224 */ /* 0x000fe200078e0009 */
[----:B------:R-:W-:Y:S06]  /*0900*/  @!P2 BRA `(.L_x_5) ;  /* 0x00000000000ca947 */ /* 0x000fec0003800000 */
[----:B------:R-:W-:Y:S01]  /*0910*/  UCGABAR_WAIT ;  /* 0x0000000000007dc7 */ /* 0x000fe20008000000 */
[----:B------:R-:W-:Y:S01]  /*0920*/  CCTL.IVALL ;  /* 0x00000000ff00798f */ /* 0x000fe20002000000 */
[----:B------:R-:W-:Y:S05]  /*0930*/  BRA `(.L_x_6) ;  /* 0x0000000000047947 */ /* 0x000fea0003800000 */
.L_x_5:
[----:B------:R-:W-:Y:S06]  /*0940*/  BAR.SYNC.DEFER_BLOCKING 0x0 ;  /* 0x0000000000007b1d */ /* 0x000fec0000010000 */
.L_x_6:
[----:B------:R-:W-:Y:S05]  /*0950*/  @!P3 BRA `(.L_x_7) ;  /* 0x000000980064b947 */ /* 0x000fea0003800000 */
[----:B------:R-:W-:-:S13]  /*0960*/  ISETP.GT.U32.AND P0, PT, R6, 0x1, PT ;  /* 0x000000010600780c */ /* 0x000fda0003f04070 */
[----:B------:R-:W-:Y:S05]  /*0970*/  @P0 EXIT ;  /* 0x000000000000094d */ /* 0x000fea0003800000 */
[----:B------:R-:W-:Y:S01]  /*0980*/  ULDC.64 UR4, c[0x0][0x650] ;  /* 0x0001940000047ab9 */ /* 0x000fe20000000a00 */
[----:B------:R-:W-:Y:S01]  /*0990*/  PRMT R0, RZ, 0x7610, R0 ;  /* 0x00007610ff007816 */ /* 0x000fe20000000000 */
[----:B------:R-:W-:Y:S01]  /*09a0*/  IMAD.MOV.U32 R154, RZ, RZ, -0x1 ;  /* 0xffffffffff9a7424 */ /* 0x000fe200078e00ff */
[----:B------:R-:W-:Y:S01]  /*09b0*/  ISETP.GE.U32.AND P0, PT, R16, UR4, PT ;  /* 0x0000000410007c0c */ /* 0x000fe2000bf06070 */
[----:B------:R-:W-:Y:S02]  /*09c0*/  IMAD.MOV.U32 R153, RZ, RZ, -0x1 ;  /* 0xffffffffff997424 */ /* 0x000fe400078e00ff */
[----:B------:R-:W-:Y:S01]  /*09d0*/  IMAD.MOV.U32 R23, RZ, RZ, -0x1 ;  /* 0xffffffffff177424 */ /* 0x000fe200078e00ff */
[----:B------:R-:W-:-:S13]  /*09e0*/  ISETP.GE.U32.AND.EX P0, PT, R17, UR5, PT, P0 ;  /* 0x0000000511007c0c */ /* 0x000fda000bf06100 */
[----:B------:R-:W-:Y:S05]  /*09f0*/  @P0 BRA `(.L_x_8) ;  /* 0x00000004002c0947 */ /* 0x000fea0003800000 */
[----:B------:R-:W0:Y:S01]  /*0a00*/  LDC.64 R20, c[0x0][0x628] ;  /* 0x00018a00ff147b82 */ /* 0x000e220000000a00 */
[----:B------:R-:W-:Y:S02]  /*0a10*/  IMAD.MOV.U32 R8, RZ, RZ, R16 ;  /* 0x000000ffff087224 */ /* 0x000fe400078e0010 */
[----:B------:R-:W-:-:S05]  /*0a20*/  IMAD.MOV.U32 R9, RZ, RZ, R17 ;  /* 0x000000ffff097224 */ /* 0x000fca00078e0011 */
[----:B------:R-:W1:Y:S08]  /*0a30*/  LDC R0, c[0x0][0x630] ;  /* 0x00018c00ff007b82 */ /* 0x000e700000000800 */
[----:B------:R-:W2:Y:S01]  /*0a40*/  LDC.64 R26, c[0x0][0x620] ;  /* 0x00018800ff1a7b82 */ /* 0x000ea20000000a00 */
[----:B0-----:R-:W-:-:S04]  /*0a50*/  ISETP.NE.U32.AND P0, PT, R20, RZ, PT ;  /* 0x000000ff1400720c */ /* 0x001fc80003f05070 */
[----:B------:R-:W-:-:S13]  /*0a60*/  ISETP.NE.AND.EX P0, PT, R21, RZ, PT, P0 ;  /* 0x000000ff1500720c */ /* 0x000fda0003f05300 */
[----:B-12---:R-:W-:Y:S05]  /*0a70*/  @!P0 BRA `(.L_x_9) ;  /* 0x0000000000288947 */ /* 0x006fea0003800000 */
[----:B------:R-:W0:Y:S02]  /*0a80*/  LDC R13, c[0x0][0x634] ;  /* 0x00018d00ff0d7b82 */ /* 0x000e240000000800 */
[----:B0-----:R-:W-:-:S05]  /*0a90*/  IADD3 R13, P0, R16, R13, RZ ;  /* 0x0000000d100d7210 */ /* 0x001fca0007f1e0ff */
[----:B------:R-:W-:-:S04]  /*0aa0*/  IMAD.X R15, RZ, RZ, R17, P0 ;  /* 0x000000ffff0f7224 */ /* 0x000fc800000e0611 */
[----:B------:R-:W-:-:S04]  /*0ab0*/  IMAD.WIDE.U32 R8, R15, R20, RZ ;  /* 0x000000140f087225 */ /* 0x000fc800078e00ff */
[----:B------:R-:W-:-:S04]  /*0ac0*/  IMAD.WIDE.U32 R10, P0, R13, R21, R8 ;  /* 0x000000150d0a7225 */ /* 0x000fc80007800008 */
[----:B------:R-:W-:-:S04]  /*0ad0*/  IMAD.WIDE.U32 R8, R13, R20, RZ ;  /* 0x000000140d087225 */ /* 0x000fc800078e00ff */
[----:B------:R-:W-:Y:S01]  /*0ae0*/  IMAD.X R13, RZ, RZ, RZ, P0 ;  /* 0x000000ffff0d7224 */ /* 0x000fe200000e06ff */
[----:B------:R-:W-:Y:S01]  /*0af0*/  IADD3 RZ, P0, R9, R10, RZ ;  /* 0x0000000a09ff7210 */ /* 0x000fe20007f1e0ff */
[----:B------:R-:W-:-:S04]  /*0b00*/  IMAD.MOV.U32 R12, RZ, RZ, R11 ;  /* 0x000000ffff0c7224 */ /* 0x000fc800078e000b */
[----:B------:R-:W-:-:S08]  /*0b10*/  IMAD.WIDE.U32.X R8, R15, R21, R12, P0 ;  /* 0x000000150f087225 */ /* 0x000fd000000e040c */
.L_x_9:
[----:B------:R-:W0:Y:S01]  /*0b20*/  LDC.64 R20, c[0x0][0x640] ;  /* 0x00019000ff147b82 */ /* 0x000e220000000a00 */
[--C-:B------:R-:W-:Y:S01]  /*0b30*/  SHF.R.U64 R28, R8, R0, R9.reuse ;  /* 0x00000000081c7219 */ /* 0x100fe20000001209 */
[----:B------:R-:W-:Y:S01]  /*0b40*/  IMAD R30, R7, R24, R4 ;  /* 0x00000018071e7224 */ /* 0x000fe200078e0204 */
[----:B------:R-:W-:Y:S01]  /*0b50*/  SHF.R.U32.HI R0, RZ, R0, R9 ;  /* 0x00000000ff007219 */ /* 0x000fe20000011609 */
[----:B------:R-:W-:Y:S01]  /*0b60*/  IMAD.MOV.U32 R23, RZ, RZ, 0x1 ;  /* 0x00000001ff177424 */ /* 0x000fe200078e00ff */
[----:B------:R-:W-:-:S03]  /*0b70*/  IADD3 R5, P0, RZ, -R28, RZ ;  /* 0x8000001cff057210 */ /* 0x000fc60007f1e0ff */
[----:B------:R-:W1:Y:S02]  /*0b80*/  LDC R6, c[0x0][0x618] ;  /* 0x00018600ff067b82 */ /* 0x000e640000000800 */
[----:B------:R-:W-:-:S04]  /*0b90*/  IMAD.X R9, RZ, RZ, ~R0, P0 ;  /* 0x000000ffff097224 */ /* 0x000fc800000e0e00 */
[-C--:B------:R-:W-:Y:S02]  /*0ba0*/  IMAD R0, R9, R26.reuse, RZ ;  /* 0x0000001a09007224 */ /* 0x080fe400078e02ff */
[----:B------:R-:W2:Y:S01]  /*0bb0*/  LDC R11, c[0x0][0x608] ;  /* 0x00018200ff0b7b82 */ /* 0x000ea20000000800 */
[----:B------:R-:W-:-:S04]  /*0bc0*/  IMAD.WIDE.U32 R8, R5, R26, R16 ;  /* 0x0000001a05087225 */ /* 0x000fc800078e0010 */
[----:B------:R-:W-:-:S03]  /*0bd0*/  IMAD R5, R5, R27, R0 ;  /* 0x0000001b05057224 */ /* 0x000fc600078e0200 */
[----:B------:R-:W3:Y:S01]  /*0be0*/  LDC R12, c[0x0][0x658] ;  /* 0x00019600ff0c7b82 */ /* 0x000ee20000000800 */
[----:B0-----:R-:W-:Y:S01]  /*0bf0*/  ISETP.NE.U32.AND P0, PT, R20, RZ, PT ;  /* 0x000000ff1400720c */ /* 0x001fe20003f05070 */
[----:B------:R-:W-:Y:S02]  /*0c00*/  IMAD.IADD R5, R9, 0x1, R5 ;  /* 0x0000000109057824 */ /* 0x000fe400078e0205 */
[----:B------:R-:W-:Y:S01]  /*0c10*/  IMAD.MOV.U32 R9, RZ, RZ, -0x1 ;  /* 0xffffffffff097424 */ /* 0x000fe200078e00ff */
[----:B------:R-:W-:-:S03]  /*0c20*/  ISETP.NE.AND.EX P0, PT, R21, RZ, PT, P0 ;  /* 0x000000ff1500720c */ /* 0x000fc60003f05300 */
[----:B------:R-:W0:Y:S01]  /*0c30*/  LDC R15, c[0x0][0x600] ;  /* 0x00018000ff0f7b82 */ /* 0x000e220000000800 */
[-CC-:B-1----:R-:W-:Y:S02]  /*0c40*/  SHF.R.U64 R13, R8, R6.reuse, R5.reuse ;  /* 0x00000006080d7219 */ /* 0x182fe40000001205 */
[----:B------:R-:W-:-:S05]  /*0c50*/  SHF.R.U32.HI R0, RZ, R6, R5 ;  /* 0x00000006ff007219 */ /* 0x000fca0000011605 */
[----:B------:R-:W1:Y:S01]  /*0c60*/  LDC R14, c[0x0][0x648] ;  /* 0x00019200ff0e7b82 */ /* 0x000e620000000800 */
[-CC-:B--2---:R-:W-:Y:S02]  /*0c70*/  SHF.R.U64 R27, R13, R11.reuse, R0.reuse ;  /* 0x0000000b0d1b7219 */ /* 0x184fe40000001200 */
[----:B------:R-:W-:-:S05]  /*0c80*/  SHF.R.U32.HI R5, RZ, R11, R0 ;  /* 0x0000000bff057219 */ /* 0x000fca0000011600 */
[----:B------:R-:W2:Y:S01]  /*0c90*/  LDC R26, c[0x0][0x638] ;  /* 0x00018e00ff1a7b82 */ /* 0x000ea20000000800 */
[-CC-:B---3--:R-:W-:Y:S02]  /*0ca0*/  SHF.R.U64 R24, R27, R12.reuse, R5.reuse ;  /* 0x0000000c1b187219 */ /* 0x188fe40000001205 */
[-C--:B------:R-:W-:Y:S02]  /*0cb0*/  SHF.L.U32 R0, R9, R12.reuse, RZ ;  /* 0x0000000c09007219 */ /* 0x080fe400000006ff */
[----:B------:R-:W-:Y:S01]  /*0cc0*/  SHF.R.U32.HI R5, RZ, R12, R5 ;  /* 0x0000000cff057219 */ /* 0x000fe20000011605 */
[----:B------:R-:W-:Y:S01]  /*0cd0*/  IMAD.MOV.U32 R4, RZ, RZ, R24 ;  /* 0x000000ffff047224 */ /* 0x000fe200078e0018 */
[----:B------:R-:W-:Y:S01]  /*0ce0*/  LOP3.LUT R10, RZ, R0, RZ, 0x33, !PT ;  /* 0x00000000ff0a7212 */ /* 0x000fe200078e33ff */
[----:B------:R-:W3:Y:S01]  /*0cf0*/  LDC R25, c[0x0][0x610] ;  /* 0x00018400ff197b82 */ /* 0x000ee20000000800 */
[----:B------:R-:W-:Y:S05]  /*0d00*/  @!P0 BRA `(.L_x_10) ;  /* 0x0000000000288947 */ /* 0x000fea0003800000 */
[----:B------:R-:W4:Y:S02]  /*0d10*/  LDC R9, c[0x0][0x64c] ;  /* 0x00019300ff097b82 */ /* 0x000f240000000800 */
[----:B----4-:R-:W-:-:S05]  /*0d20*/  IADD3 R9, P0, R24, R9, RZ ;  /* 0x0000000918097210 */ /* 0x010fca0007f1e0ff */
        /* <DEDUP_REMOVED lines=8> */
.L_x_10:
[----:B-1----:R-:W-:Y:S01]  /*0db0*/  SHF.R.U64 R4, R4, R14, R5 ;  /* 0x0000000e04047219 */ /* 0x002fe20000001205 */
[----:B0-----:R-:W-:Y:S01]  /*0dc0*/  VIADD R6, R15, 0xffffffff ;  /* 0xffffffff0f067836 */ /* 0x001fe20000000000 */
[----:B------:R-:W-:Y:S01]  /*0dd0*/  SHF.L.U32 R0, R23, R12, RZ ;  /* 0x0000000c17007219 */ /* 0x000fe200000006ff */
[----:B------:R-:W-:Y:S01]  /*0de0*/  IMAD.MOV.U32 R23, RZ, RZ, R28 ;  /* 0x000000ffff177224 */ /* 0x000fe200078e001c */
[----:B------:R-:W-:Y:S01]  /*0df0*/  LOP3.LUT R5, R27, R10, RZ, 0xc0, !PT ;  /* 0x0000000a1b057212 */ /* 0x000fe200078ec0ff */
[----:B------:R-:W-:Y:S01]  /*0e00*/  IMAD.MOV R7, RZ, RZ, -R4 ;  /* 0x000000ffff077224 */ /* 0x000fe200078e0a04 */
[----:B------:R-:W-:Y:S02]  /*0e10*/  SEL R3, R3, R30, !P1 ;  /* 0x0000001e03037207 */ /* 0x000fe40004800000 */
[----:B------:R-:W-:Y:S01]  /*0e20*/  LOP3.LUT R6, R13, R6, RZ, 0xc0, !PT ;  /* 0x000000060d067212 */ /* 0x000fe200078ec0ff */
[----:B------:R-:W-:Y:S02]  /*0e30*/  IMAD R4, R0, R4, R5 ;  /* 0x0000000400047224 */ /* 0x000fe400078e0205 */
[----:B--2---:R-:W-:-:S02]  /*0e40*/  IMAD R0, R7, R26, R24 ;  /* 0x0000001a07007224 */ /* 0x004fc400078e0218 */
[----:B---3--:R-:W-:Y:S02]  /*0e50*/  IMAD R3, R4, R25, R3 ;  /* 0x0000001904037224 */ /* 0x008fe400078e0203 */
[----:B------:R-:W-:Y:S02]  /*0e60*/  IMAD R154, R0, R15, R6 ;  /* 0x0000000f009a7224 */ /* 0x000fe400078e0206 */
[----:B------:R-:W-:-:S03]  /*0e70*/  IMAD.MOV.U32 R4, RZ, RZ, 0x1 ;  /* 0x00000001ff047424 */ /* 0x000fc600078e00ff */
[----:B------:R-:W-:Y:S02]  /*0e80*/  SEL R153, R154, R3, !P1 ;  /* 0x000000039a997207 */ /* 0x000fe40004800000 */
[----:B------:R-:W-:Y:S02]  /*0e90*/  PRMT R0, R4, 0x7610, R0 ;  /* 0x0000761004007816 */ /* 0x000fe40000000000 */
[----:B------:R-:W-:-:S07]  /*0ea0*/  SEL R154, R3, R154, !P1 ;  /* 0x0000009a039a7207 */ /* 0x000fce0004800000 */
.L_x_8:
[----:B------:R-:W-:-:S08]  /*0eb0*/  NOP ;  /* 0x0000000000007918 */ /* 0x000fd00000000000 */
[----:B------:R-:W0:Y:S02]  /*0ec0*/  USETMAXREG.TRY_ALLOC.CTAPOOL UP0, 0xe8 ;  /* 0x000000e8000079c8 */ /* 0x000e240008000600 */
[----:B0-----:R-:W-:-:S13]  /*0ed0*/  PLOP3.LUT P0, PT, PT, PT, UP0, 0x80, 0x0 ;  /* 0x000000000000781c */ /* 0x001fda0003f0f008 */
[----:B------:R-:W-:Y:S05]  /*0ee0*/  @!P0 BRA `(.L_x_8) ;  /* 0xfffffffc00f08947 */ /* 0x000fea000383ffff */
[----:B------:R-:W-:Y:S01]  /*0ef0*/  ULDC.64 UR4, c[0x0][0x598] ;  /* 0x0001660000047ab9 */ /* 0x000fe20000000a00 */
[----:B------:R-:W-:Y:S01]  /*0f00*/  ULDC.64 UR36, c[0x0][0x208] ;  /* 0x0000820000247ab9 */ /* 0x000fe20000000a00 */
[----:B------:R-:W-:-:S04]  /*0f10*/  ISETP.NE.U32.AND P0, PT, RZ, UR4, PT ;  /* 0x00000004ff007c0c */ /* 0x000fc8000bf05070 */
[----:B------:R-:W-:-:S13]  /*0f20*/  ISETP.NE.AND.EX P0, PT, RZ, UR5, PT, P0 ;  /* 0x00000005ff007c0c */ /* 0x000fda000bf05300 */
[----:B------:R-:W-:Y:S05]  /*0f30*/  @!P0 BRA `(.L_x_11) ;  /* 0x00000000001c8947 */ /* 0x000fea0003800000 */
[----:B------:R-:W0:Y:S02]  /*0f40*/  LDC.64 R4, c[0x0][0x598] ;  /* 0x00016600ff047b82 */ /* 0x000e240000000a00 */
[----:B0-----:R-:W2:Y:S02]  /*0f50*/  LDG.E.64 R4, desc[UR36][R4.64] ;  /* 0x0000002404047981 */ /* 0x001ea4000c1e1b00 */
[----:B--2---:R-:W-:-:S04]  /*0f60*/  ISETP.NE.U32.AND P0, PT, R4, RZ, PT ;  /* 0x000000ff0400720c */ /* 0x004fc80003f05070 */
[----:B------:R-:W-:-:S13]  /*0f70*/  ISETP.NE.AND.EX P0, PT, R5, RZ, PT, P0 ;  /* 0x000000ff0500720c */ /* 0x000fda0003f05300 */
[----:B------:R-:W-:Y:S05]  /*0f80*/  @!P0 BRA `(.L_x_11) ;  /* 0x0000000000088947 */ /* 0x000fea0003800000 */
[----:B------:R0:W5:Y:S01]  /*0f90*/  LD.E R155, desc[UR36][R4.64] ;  /* 0x00000024049b7980 */ /* 0x000162000c101900 */
[----:B------:R-:W-:Y:S05]  /*0fa0*/  BRA `(.L_x_12) ;  /* 0x0000000000247947 */ /* 0x000fea0003800000 */
.L_x_11:
[----:B------:R-:W-:Y:S02]  /*0fb0*/  ULDC.64 UR4, c[0x0][0x588] ;  /* 0x0001620000047ab9 */ /* 0x000fe40000000a00 */
[----:B------:R-:W-:-:S04]  /*0fc0*/  ISETP.NE.U32.AND P0, PT, RZ, UR4, PT ;  /* 0x00000004ff007c0c */ /* 0x000fc8000bf05070 */
[----:B------:R-:W-:-:S13]  /*0fd0*/  ISETP.NE.AND.EX P0, PT, RZ, UR5, PT, P0 ;  /* 0x00000005ff007c0c */ /* 0x000fda000bf05300 */
[----:B------:R-:W-:Y:S05]  /*0fe0*/  @!P0 BRA `(.L_x_13) ;  /* 0x00000000000c8947 */ /* 0x000fea0003800000 */
[----:B------:R-:W0:Y:S02]  /*0ff0*/  LDC.64 R4, c[0x0][0x588] ;  /* 0x00016200ff047b82 */ /* 0x000e240000000a00 */
[----:B0-----:R1:W5:Y:S01]  /*1000*/  LDG.E R155, desc[UR36][R4.64] ;  /* 0x00000024049b7981 */ /* 0x001362000c1e1900 */
[----:B------:R-:W-:Y:S05]  /*1010*/  BRA `(.L_x_12) ;  /* 0x0000000000087947 */ /* 0x000fea0003800000 */
.L_x_13:
[----:B------:R-:W-:Y:S02]  /*1020*/  ULDC UR4, c[0x0][0x580] ;  /* 0x0001600000047ab9 */ /* 0x000fe40000000800 */
[----:B------:R-:W-:-:S07]  /*1030*/  IMAD.U32 R155, RZ, RZ, UR4 ;  /* 0x00000004ff9b7e24 */ /* 0x000fce000f8e00ff */
.L_x_12:
[----:B------:R-:W-:Y:S02]  /*1040*/  ULDC.64 UR4, c[0x0][0x5a0] ;  /* 0x0001680000047ab9 */ /* 0x000fe40000000a00 */
[----:B------:R-:W-:-:S04]  /*1050*/  ISETP.NE.U32.AND P0, PT, RZ, UR4, PT ;  /* 0x00000004ff007c0c */ /* 0x000fc8000bf05070 */
[----:B------:R-:W-:-:S13]  /*1060*/  ISETP.NE.AND.EX P0, PT, RZ, UR5, PT, P0 ;  /* 0x00000005ff007c0c */ /* 0x000fda000bf05300 */
[----:B------:R-:W-:Y:S05]  /*1070*/  @!P0 BRA `(.L_x_14) ;  /* 0x00000000001c8947 */ /* 0x000fea0003800000 */
[----:B01----:R-:W0:Y:S02]  /*1080*/  LDC.64 R4, c[0x0][0x5a0] ;  /* 0x00016800ff047b82 */ /* 0x003e240000000a00 */
[----:B0-----:R-:W2:Y:S02]  /*1090*/  LDG.E.64 R4, desc[UR36][R4.64] ;  /* 0x0000002404047981 */ /* 0x001ea4000c1e1b00 */
[----:B--2---:R-:W-:-:S04]  /*10a0*/  ISETP.NE.U32.AND P0, PT, R4, RZ, PT ;  /* 0x000000ff0400720c */ /* 0x004fc80003f05070 */
[----:B------:R-:W-:-:S13]  /*10b0*/  ISETP.NE.AND.EX P0, PT, R5, RZ, PT, P0 ;  /* 0x000000ff0500720c */ /* 0x000fda0003f05300 */
[----:B------:R-:W-:Y:S05]  /*10c0*/  @!P0 BRA `(.L_x_14) ;  /* 0x0000000000088947 */ /* 0x000fea0003800000 */
[----:B------:R0:W5:Y:S01]  /*10d0*/  LD.E R156, desc[UR36][R4.64] ;  /* 0x00000024049c7980 */ /* 0x000162000c101900 */
[----:B------:R-:W-:Y:S05]  /*10e0*/  BRA `(.L_x_15) ;  /* 0x0000000000247947 */ /* 0x000fea0003800000 */
.L_x_14:
[----:B------:R-:W-:Y:S02]  /*10f0*/  ULDC.64 UR4, c[0x0][0x590] ;  /* 0x0001640000047ab9 */ /* 0x000fe40000000a00 */
[----:B------:R-:W-:-:S04]  /*1100*/  ISETP.NE.U32.AND P0, PT, RZ, UR4, PT ;  /* 0x00000004ff007c0c */ /* 0x000fc8000bf05070 */
[----:B------:R-:W-:-:S13]  /*1110*/  ISETP.NE.AND.EX P0, PT, RZ, UR5, PT, P0 ;  /* 0x00000005ff007c0c */ /* 0x000fda000bf05300 */
[----:B------:R-:W-:Y:S05]  /*1120*/  @!P0 BRA `(.L_x_16) ;  /* 0x00000000000c8947 */ /* 0x000fea0003800000 */
[----:B------:R-:W2:Y:S02]  /*1130*/  LDC.64 R156, c[0x0][0x590] ;  /* 0x00016400ff9c7b82 */ /* 0x000ea40000000a00 */
[----:B--2---:R2:W5:Y:S01]  /*1140*/  LDG.E R156, desc[UR36][R156.64] ;  /* 0x000000249c9c7981 */ /* 0x004562000c1e1900 */
[----:B------:R-:W-:Y:S05]  /*1150*/  BRA `(.L_x_15) ;  /* 0x0000000000087947 */ /* 0x000fea0003800000 */
.L_x_16:
[----:B------:R-:W-:Y:S02]  /*1160*/  ULDC UR4, c[0x0][0x584] ;  /* 0x0001610000047ab9 */ /* 0x000fe40000000800 */
[----:B------:R-:W-:-:S07]  /*1170*/  IMAD.U32 R156, RZ, RZ, UR4 ;  /* 0x00000004ff9c7e24 */ /* 0x000fce000f8e00ff */
.L_x_15:
[----:B------:R-:W-:-:S13]  /*1180*/  LOP3.LUT P0, RZ, R0, 0xff, RZ, 0xc0, !PT ;  /* 0x000000ff00ff7812 */ /* 0x000fda000780c0ff */
[----:B------:R-:W-:Y:S05]  /*1190*/  @!P0 EXIT ;  /* 0x000000000000894d */ /* 0x000fea0003800000 */
[----:B------:R-:W-:Y:S01]  /*11a0*/  ULDC UR4, c[0x0][0x28c] ;  /* 0x0000a30000047ab9 */ /* 0x000fe20000000800 */
[----:B--2---:R-:W-:Y:S01]  /*11b0*/  LOP3.LUT R157, R19, 0x1, RZ, 0xfc, !PT ;  /* 0x00000001139d7812 */ /* 0x004fe200078efcff */
[----:B------:R-:W-:Y:S01]  /*11c0*/  UIADD3 UR4, UR4, 0x3f, URZ ;  /* 0x0000003f04047890 */ /* 0x000fe2000fffe03f */
[----:B------:R-:W-:Y:S01]  /*11d0*/  UMOV UR38, URZ ;  /* 0x0000003f00267c82 */ /* 0x000fe20008000000 */
[----:B------:R-:W-:Y:S02]  /*11e0*/  UMOV UR39, URZ ;  /* 0x0000003f00277c82 */ /* 0x000fe40008000000 */
[----:B------:R-:W-:-:S04]  /*11f0*/  USHF.R.S32.HI UR5, URZ, 0x1f, UR4 ;  /* 0x0000001f3f057899 */ /* 0x000fc80008011404 */
[----:B------:R-:W-:-:S04]  /*1200*/  ULEA.HI UR5, UR5, UR4, URZ, 0x6 ;  /* 0x0000000405057291 */ /* 0x000fc8000f8f303f */
[----:B------:R-:W-:-:S12]  /*1210*/  USHF.R.S32.HI UR40, URZ, 0x6, UR5 ;  /* 0x000000063f287899 */ /* 0x000fd80008011405 */
.L_x_290:
[----:B------:R-:W-:Y:S01]  /*1220*/  LOP3.LUT R0, R18, 0x80, RZ, 0xc0, !PT ;  /* 0x0000008012007812 */ /* 0x000fe200078ec0ff */
[----:B--2---:R-:W2:Y:S01]  /*1230*/  S2UR UR7, SR_CgaCtaId ;  /* 0x00000000000779c3 */ /* 0x004ea20000008800 */
[----:B------:R-:W-:Y:S02]  /*1240*/  UMOV UR6, 0x400 ;  /* 0x0000040000067882 */ /* 0x000fe40000000000 */
[----:B------:R-:W-:-:S06]  /*1250*/  SHF.R.U32.HI R0, RZ, 0x7, R0 ;  /* 0x00000007ff007819 */ /* 0x000fcc0000011600 */
[----:B---3--:R-:W3:Y:S01]  /*1260*/  SHFL.IDX PT, R0, R0, RZ, 0x1f ;  /* 0x00001fff00007589 */ /* 0x008ee200000e0000 */
[----:B--2---:R-:W-:Y:S01]  /*1270*/  ULEA UR6, UR7, UR6, 0x18 ;  /* 0x0000000607067291 */ /* 0x004fe2000f8ec03f */
[----:B---3--:R-:W-:-:S13]  /*1280*/  R2UR UR4, R0 ;  /* 0x00000000000472ca */ /* 0x008fda00000e0000 */
[----:B------:R-:W-:-:S04]  /*1290*/  ULEA.HI UR5, UR4, UR4, URZ, 0x1 ;  /* 0x0000000404057291 */ /* 0x000fc8000f8f083f */
[----:B------:R-:W-:-:S04]  /*12a0*/  ULOP3.LUT UR5, UR5, 0x7fffe, URZ, 0xc0, !UPT ;  /* 0x0007fffe05057892 */ /* 0x000fc8000f8ec03f */
[----:B------:R-:W-:-:S03]  /*12b0*/  UIADD3 UR5, UR4, -UR5, URZ ;  /* 0x8000000504057290 */ /* 0x000fc6000fffe03f */
[----:B------:R-:W-:Y:S01]  /*12c0*/  ULDC UR4, c[0x0][0x28c] ;  /* 0x0000a30000047ab9 */ /* 0x000fe20000000800 */
[----:B------:R-:W-:Y:S01]  /*12d0*/  ULEA UR5, UR5, UR6, 0xd ;  /* 0x0000000605057291 */ /* 0x000fe2000f8e683f */
[----:B------:R-:W-:-:S03]  /*12e0*/  ISETP.LT.AND P0, PT, RZ, UR4, PT ;  /* 0x00000004ff007c0c */ /* 0x000fc6000bf01270 */
[----:B------:R-:W-:-:S04]  /*12f0*/  UIADD3 UR5, UR5, 0x100, URZ ;  /* 0x0000010005057890 */ /* 0x000fc8000fffe03f */
[----:B------:R-:W-:-:S04]  /*1300*/  USHF.R.U32.HI UR5, URZ, 0x4, UR5 ;  /* 0x000000043f057899 */ /* 0x000fc80008011605 */
[----:B------:R-:W-:Y:S02]  /*1310*/  ULOP3.LUT UR41, UR5, 0x3fff, URZ, 0xc0, !UPT ;  /* 0x00003fff05297892 */ /* 0x000fe4000f8ec03f */
[----:B-1--45:R-:W-:Y:S10]  /*1320*/  @P0 BRA `(.L_x_17) ;  /* 0x0000000000400947 */ /* 0x032ff40003800000 */
[----:B------:R-:W-:Y:S01]  /*1330*/  MOV R0, 0x0 ;  /* 0x0000000000007802 */ /* 0x000fe20000000f00 */
[----:B------:R-:W-:Y:S01]  /*1340*/  ULDC.64 UR4, c[0x4][0x68] ;  /* 0x01001a0000047ab9 */ /* 0x000fe20000000a00 */
[----:B------:R-:W-:Y:S01]  /*1350*/  ULDC.64 UR6, c[0x4][0x8] ;  /* 0x0100020000067ab9 */ /* 0x000fe20000000a00 */
[----:B01----:R-:W-:Y:S01]  /*1360*/  IMAD.U32 R4, RZ, RZ, UR4 ;  /* 0x00000004ff047e24 */ /* 0x003fe2000f8e00ff */
[----:B------:R0:W1:Y:S01]  /*1370*/  LDC.64 R14, c[0x4][R0] ;  /* 0x01000000000e7b82 */ /* 0x0000620000000a00 */
[----:B------:R-:W-:Y:S01]  /*1380*/  IMAD.U32 R5, RZ, RZ, UR5 ;  /* 0x00000005ff057e24 */ /* 0x000fe2000f8e00ff */
[----:B------:R-:W-:Y:S01]  /*1390*/  ULDC.64 UR4, c[0x4][0x70] ;  /* 0x01001c0000047ab9 */ /* 0x000fe20000000a00 */
[----:B------:R-:W-:Y:S02]  /*13a0*/  IMAD.U32 R10, RZ, RZ, UR6 ;  /* 0x00000006ff0a7e24 */ /* 0x000fe4000f8e00ff */
[----:B------:R-:W-:Y:S02]  /*13b0*/  IMAD.U32 R6, RZ, RZ, UR4 ;  /* 0x00000004ff067e24 */ /* 0x000fe4000f8e00ff */
[----:B------:R-:W-:-:S02]  /*13c0*/  IMAD.U32 R7, RZ, RZ, UR5 ;  /* 0x00000005ff077e24 */ /* 0x000fc4000f8e00ff */
[----:B------:R-:W-:Y:S02]  /*13d0*/  IMAD.U32 R11, RZ, RZ, UR7 ;  /* 0x00000007ff0b7e24 */ /* 0x000fe4000f8e00ff */
[----:B------:R-:W-:Y:S02]  /*13e0*/  IMAD.MOV.U32 R8, RZ, RZ, 0x1e1 ;  /* 0x000001e1ff087424 */ /* 0x000fe400078e00ff */
[----:B------:R-:W-:Y:S02]  /*13f0*/  IMAD.MOV.U32 R12, RZ, RZ, 0x1 ;  /* 0x00000001ff0c7424 */ /* 0x000fe400078e00ff */
[----:B0-----:R-:W-:-:S07]  /*1400*/  IMAD.MOV.U32 R13, RZ, RZ, RZ ;  /* 0x000000ffff0d7224 */ /* 0x001fce00078e00ff */
[----:B------:R-:W-:-:S07]  /*1410*/  LEPC R20, `(.L_x_17) ;  /* 0x000000001014794e */ /* 0x000fce0000000000 */
[----:B-1---5:R-:W-:Y:S05]  /*1420*/  CALL.ABS.NOINC R14 ;  /* 0x000000000e007343 */ /* 0x022fea0003c00000 */
.L_x_17:
[----:B------:R-:W-:-:S13]  /*1430*/  ISETP.NE.AND P0, PT, R157, 0x3, PT ;  /* 0x000000039d00780c */ /* 0x000fda0003f05270 */
[----:B------:R-:W-:Y:S05]  /*1440*/  @!P0 BRA `(.L_x_18) ;  /* 0x0000000000048947 */ /* 0x000fea0003800000 */
[----:B------:R-:W-:Y:S01]  /*1450*/  BPT.TRAP 0x1 ;  /* 0x000000040000795c */ /* 0x000fe20000300000 */
.L_x_18:
[----:B------:R-:W2:Y:S01]  /*1460*/  S2UR UR5, SR_CgaCtaId ;  /* 0x00000000000579c3 */ /* 0x000ea20000008800 */
[----:B------:R-:W-:Y:S01]  /*1470*/  UMOV UR4, 0x400 ;  /* 0x0000040000047882 */ /* 0x000fe20000000000 */
[----:B------:R-:W-:Y:S02]  /*1480*/  IMAD.U32 R0, RZ, RZ, UR38 ;  /* 0x00000026ff007e24 */ /* 0x000fe4000f8e00ff */
[----:B------:R-:W-:-:S03]  /*1490*/  IMAD.U32 R3, RZ, RZ, UR39 ;  /* 0x00000027ff037e24 */ /* 0x000fc6000f8e00ff */
[----:B------:R-:W-:Y:S01]  /*14a0*/  SHF.L.U32 R0, R0, 0x1f, RZ ;  /* 0x0000001f00007819 */ /* 0x000fe200000006ff */
[----:B--2---:R-:W-:-:S06]  /*14b0*/  ULEA UR4, UR5, UR4, 0x18 ;  /* 0x0000000405047291 */ /* 0x004fcc000f8ec03f */
[----:B------:R-:W-:-:S04]  /*14c0*/  IMAD.U32 R6, RZ, RZ, UR4 ;  /* 0x00000004ff067e24 */ /* 0x000fc8000f8e00ff */
[----:B------:R-:W-:-:S04]  /*14d0*/  IMAD R3, R3, 0x8, R6 ;  /* 0x0000000803037824 */ /* 0x000fc800078e0206 */
[----:B------:R2:W3:Y:S01]  /*14e0*/  SYNCS.PHASECHK.TRANS64.TRYWAIT P1, [R3+URZ], R0 ;  /* 0x00000000030075a7 */ /* 0x0004e2000802017f */
[----:B------:R-:W-:Y:S05]  /*14f0*/  @!P0 BRA `(.L_x_19) ;  /* 0x0000000000048947 */ /* 0x000fea0003800000 */
[----:B------:R-:W-:Y:S01]  /*1500*/  BPT.TRAP 0x1 ;  /* 0x000000040000795c */ /* 0x000fe20000300000 */
.L_x_19:
[----:B---3--:R-:W-:Y:S05]  /*1510*/  @P1 BRA `(.L_x_20) ;  /* 0x0000000000081947 */ /* 0x008fea0003800000 */
[----:B------:R-:W3:Y:S02]  /*1520*/  SYNCS.PHASECHK.TRANS64.TRYWAIT P1, [R3+URZ], R0 ;  /* 0x00000000030075a7 */ /* 0x000ee4000802017f */
[----:B---3--:R-:W-:Y:S05]  /*1530*/  @!P1 BRA `(.L_x_21) ;  /* 0x000000a000d89947 */ /* 0x008fea0003800000 */
.L_x_20:
[----:B------:R-:W-:-:S04]  /*1540*/  UISETP.LT.AND UP0, UPT, UR40, 0x1, UPT ;  /* 0x000000012800788c */ /* 0x000fc8000bf01270 */
[----:B------:R-:W-:-:S06]  /*1550*/  USEL UR4, UR40, 0x1, UP0 ;  /* 0x0000000128047887 */ /* 0x000fcc0008000000 */
[----:B--23--:R-:W-:Y:S01]  /*1560*/  IMAD.U32 R0, RZ, RZ, UR4 ;  /* 0x00000004ff007e24 */ /* 0x00cfe2000f8e00ff */
[----:B------:R-:W-:Y:S05]  /*1570*/  WARPSYNC.ALL ;  /* 0x0000000000007948 */ /* 0x000fea0003800000 */
[----:B------:R-:W-:-:S04]  /*1580*/  IADD3 R0, -R0, UR40, RZ ;  /* 0x0000002800007c10 */ /* 0x000fc8000fffe1ff */
[----:B------:R-:W-:Y:S02]  /*1590*/  ISETP.GE.AND P1, PT, R0, 0x1, PT ;  /* 0x000000010000780c */ /* 0x000fe40003f26270 */
[----:B------:R-:W-:Y:S01]  /*15a0*/  R2UR UR4, R6 ;  /* 0x00000000060472ca */ /* 0x000fe200000e0000 */
[----:B------:R-:W-:Y:S01]  /*15b0*/  WARPGROUP.ARRIVE ;  /* 0x00000000000079c5 */ /* 0x000fe20000000000 */
[----:B------:R-:W-:Y:S01]  /*15c0*/  UMOV UR9, 0x40000040 ;  /* 0x4000004000097882 */ /* 0x000fe20000000000 */
[----:B------:R-:W-:-:S10]  /*15d0*/  UMOV UR11, 0x40000040 ;  /* 0x40000040000b7882 */ /* 0x000fd40000000000 */
[----:B------:R-:W-:-:S04]  /*15e0*/  UIADD3 UR4, UR4, 0x10100, URZ ;  /* 0x0001010004047890 */ /* 0x000fc8000fffe03f */
[----:B------:R-:W-:-:S04]  /*15f0*/  USHF.R.U32.HI UR4, URZ, 0x4, UR4 ;  /* 0x000000043f047899 */ /* 0x000fc80008011604 */
[----:B------:R-:W-:Y:S02]  /*1600*/  ULOP3.LUT UR5, UR4, 0x3fff, URZ, 0xc0, !UPT ;  /* 0x00003fff04057892 */ /* 0x000fe4000f8ec03f */
[----:B------:R-:W-:Y:S02]  /*1610*/  ULOP3.LUT UR4, UR41, 0x10000, URZ, 0xfc, !UPT ;  /* 0x0001000029047892 */ /* 0x000fe4000f8efc3f */
[----:B------:R-:W-:Y:S02]  /*1620*/  ULOP3.LUT UR5, UR5, 0x10000, URZ, 0xfc, !UPT ;  /* 0x0001000005057892 */ /* 0x000fe4000f8efc3f */
[----:B------:R-:W-:Y:S02]  /*1630*/  ULEA UR6, UR39, UR4, 0xa ;  /* 0x0000000427067291 */ /* 0x000fe4000f8e503f */
[----:B------:R-:W-:-:S05]  /*1640*/  ULEA UR7, UR39, UR5, 0xb ;  /* 0x0000000527077291 */ /* 0x000fca000f8e583f */
[----:B------:R-:W-:Y:S02]  /*1650*/  UMOV UR8, UR6 ;  /* 0x0000000600087c82 */ /* 0x000fe40008000000 */
[----:B------:R-:W-:Y:S02]  /*1660*/  UMOV UR10, UR7 ;  /* 0x00000007000a7c82 */ /* 0x000fe40008000000 */
[----:B------:R-:W-:Y:S01]  /*1670*/  HGMMA.64x256x16.F32.BF16 R24, gdesc[UR8], RZ, !UPT, gsb0 ;  /* 0x03e00000081879f0 */ /* 0x000fe2000c0018ff */
[----:B------:R-:W-:Y:S02]  /*1680*/  UIADD3 UR8, UR6, 0x2, URZ ;  /* 0x0000000206087890 */ /* 0x000fe4000fffe03f */
[----:B------:R-:W-:Y:S01]  /*1690*/  UIADD3 UR10, UR7, 0x2, URZ ;  /* 0x00000002070a7890 */ /* 0x000fe2000fffe03f */
[----:B------:R-:W-:Y:S01]  /*16a0*/  UMOV UR9, 0x40000040 ;  /* 0x4000004000097882 */ /* 0x000fe20000000000 */
[----:B------:R-:W-:Y:S01]  /*16b0*/  UMOV UR11, 0x40000040 ;  /* 0x40000040000b7882 */ /* 0x000fe20000000000 */
[----:B------:R-:W-:-:S02]  /*16c0*/  WARPGROUP.DEPBAR.LE gsb0, 0x0 ;  /* 0x00008000000079c5 */ /* 0x000fc40000010000 */
[----:B------:R-:W-:-:S15]  /*16d0*/  WARPGROUP.ARRIVE ;  /* 0x00000000000079c5 */ /* 0x000fde0000000000 */
[----:B------:R-:W-:-:S05]  /*16e0*/  NOP ;  /* 0x0000000000007918 */ /* 0x000fca0000000000 */
[----:B------:R-:W-:Y:S01]  /*16f0*/  HGMMA.64x256x16.F32.BF16 R24, gdesc[UR8], R24, gsb0 ;  /* 0x03e00000081879f0 */ /* 0x000fe20008001818 */
[----:B------:R-:W-:Y:S02]  /*1700*/  UIADD3 UR8, UR6, 0x4, URZ ;  /* 0x0000000406087890 */ /* 0x000fe4000fffe03f */
[----:B------:R-:W-:Y:S01]  /*1710*/  UIADD3 UR10, UR7, 0x4, URZ ;  /* 0x00000004070a7890 */ /* 0x000fe2000fffe03f */
[----:B------:R-:W-:Y:S01]  /*1720*/  UMOV UR9, 0x40000040 ;  /* 0x4000004000097882 */ /* 0x000fe20000000000 */
[----:B------:R-:W-:Y:S01]  /*1730*/  UMOV UR11, 0x40000040 ;  /* 0x40000040000b7882 */ /* 0x000fe20000000000 */
[----:B------:R-:W-:Y:S02]  /*1740*/  WARPGROUP.DEPBAR.LE gsb0, 0x0 ;  /* 0x00008000000079c5 */ /* 0x000fe40000010000 */
        /* <DEDUP_REMOVED lines=10> */
[----:B------:R-:W-:Y:S03]  /*17f0*/  HGMMA.64x256x16.F32.BF16 R24, gdesc[UR8], R24, gsb0 ;  /* 0x03e00000081879f0 */ /* 0x000fe60008001818 */
[----:B------:R-:W-:Y:S02]  /*1800*/  WARPGROUP.DEPBAR.LE gsb0, 0x0 ;  /* 0x00008000000079c5 */ /* 0x000fe40000010000 */
[----:B------:R-:W-:Y:S05]  /*1810*/  @!P1 BRA `(.L_x_22) ;  /* 0x0000000400309947 */ /* 0x000fea0003800000 */
[----:B------:R-:W-:Y:S02]  /*1820*/  UIADD3 UR6, UR39, 0x1, URZ ;  /* 0x0000000127067890 */ /* 0x000fe4000fffe03f */
[----:B------:R-:W-:Y:S02]  /*1830*/  IMAD.U32 R3, RZ, RZ, UR39 ;  /* 0x00000027ff037e24 */ /* 0x000fe4000f8e00ff */
[----:B------:R-:W-:-:S04]  /*1840*/  UISETP.NE.AND UP0, UPT, UR6, 0x4, UPT ;  /* 0x000000040600788c */ /* 0x000fc8000bf05270 */
[----:B------:R-:W-:Y:S02]  /*1850*/  USEL UR7, URZ, 0x1, UP0 ;  /* 0x000000013f077887 */ /* 0x000fe40008000000 */
[----:B------:R-:W-:Y:S02]  /*1860*/  USEL UR6, UR6, URZ, UP0 ;  /* 0x0000003f06067287 */ /* 0x000fe40008000000 */
[----:B------:R-:W-:-:S06]  /*1870*/  ULOP3.LUT UR7, UR38, UR7, URZ, 0x3c, !UPT ;  /* 0x0000000726077292 */ /* 0x000fcc000f8e3c3f */
[----:B------:R-:W-:-:S07]  /*1880*/  IMAD.U32 R7, RZ, RZ, UR7 ;  /* 0x00000007ff077e24 */ /* 0x000fce000f8e00ff */
.L_x_29:
[----:B------:R-:W-:Y:S05]  /*1890*/  @!P0 BRA `(.L_x_23) ;  /* 0x0000000000048947 */ /* 0x000fea0003800000 */
[----:B------:R-:W-:Y:S01]  /*18a0*/  BPT.TRAP 0x1 ;  /* 0x000000040000795c */ /* 0x000fe20000300000 */
.L_x_23:
[----:B------:R-:W2:Y:S01]  /*18b0*/  S2UR UR8, SR_CgaCtaId ;  /* 0x00000000000879c3 */ /* 0x000ea20000008800 */
[----:B------:R-:W-:Y:S01]  /*18c0*/  UMOV UR7, 0x400 ;  /* 0x0000040000077882 */ /* 0x000fe20000000000 */
[----:B01----:R-:W-:Y:S01]  /*18d0*/  IMAD.U32 R5, RZ, RZ, UR6 ;  /* 0x00000006ff057e24 */ /* 0x003fe2000f8e00ff */
[----:B------:R-:W-:Y:S01]  /*18e0*/  SHF.L.U32 R4, R7, 0x1f, RZ ;  /* 0x0000001f07047819 */ /* 0x000fe200000006ff */
[----:B--2---:R-:W-:-:S06]  /*18f0*/  ULEA UR7, UR8, UR7, 0x18 ;  /* 0x0000000708077291 */ /* 0x004fcc000f8ec03f */
[----:B------:R-:W-:-:S04]  /*1900*/  IMAD.U32 R6, RZ, RZ, UR7 ;  /* 0x00000007ff067e24 */ /* 0x000fc8000f8e00ff */
[----:B------:R-:W-:-:S04]  /*1910*/  IMAD R5, R5, 0x8, R6 ;  /* 0x0000000805057824 */ /* 0x000fc800078e0206 */
[----:B------:R0:W1:Y:S01]  /*1920*/  SYNCS.PHASECHK.TRANS64.TRYWAIT P1, [R5+URZ], R4 ;  /* 0x00000004050075a7 */ /* 0x000062000802017f */
[----:B------:R-:W-:Y:S05]  /*1930*/  @!P0 BRA `(.L_x_24) ;  /* 0x0000000000048947 */ /* 0x000fea0003800000 */
[----:B------:R-:W-:Y:S01]  /*1940*/  BPT.TRAP 0x1 ;  /* 0x000000040000795c */ /* 0x000fe20000300000 */
.L_x_24:
[----:B-1----:R-:W-:Y:S05]  /*1950*/  @P1 BRA `(.L_x_25) ;  /* 0x0000000000081947 */ /* 0x002fea0003800000 */
[----:B------:R-:W1:Y:S02]  /*1960*/  SYNCS.PHASECHK.TRANS64.TRYWAIT P1, [R5+URZ], R4 ;  /* 0x00000004050075a7 */ /* 0x000e64000802017f */
[----:B-1----:R-:W-:Y:S05]  /*1970*/  @!P1 BRA `(.L_x_26) ;  /* 0x0000009c00dc9947 */ /* 0x002fea0003800000 */
.L_x_25:
[----:B------:R-:W-:Y:S01]  /*1980*/  ULEA UR7, UR6, UR4, 0xa ;  /* 0x0000000406077291 */ /* 0x000fe2000f8e503f */
[----:B------:R-:W-:Y:S01]  /*1990*/  WARPGROUP.ARRIVE ;  /* 0x00000000000079c5 */ /* 0x000fe20000000000 */
[----:B------:R-:W-:Y:S01]  /*19a0*/  ULEA UR12, UR6, UR5, 0xb ;  /* 0x00000005060c7291 */ /* 0x000fe2000f8e583f */
[----:B------:R-:W-:Y:S01]  /*19b0*/  UMOV UR9, 0x40000040 ;  /* 0x4000004000097882 */ /* 0x000fe20000000000 */
[----:B------:R-:W-:-:S03]  /*19c0*/  UMOV UR11, 0x40000040 ;  /* 0x40000040000b7882 */ /* 0x000fc60000000000 */
[----:B------:R-:W-:Y:S02]  /*19d0*/  UMOV UR8, UR7 ;  /* 0x0000000700087c82 */ /* 0x000fe40008000000 */
[----:B------:R-:W-:Y:S02]  /*19e0*/  UMOV UR10, UR12 ;  /* 0x0000000c000a7c82 */ /* 0x000fe40008000000 */
[----:B------:R-:W-:Y:S01]  /*19f0*/  HGMMA.64x256x16.F32.BF16 R24, gdesc[UR8], R24, gsb0 ;  /* 0x03e00000081879f0 */ /* 0x000fe20008001818 */
        /* <DEDUP_REMOVED lines=26> */
[----:B------:R-:W-:Y:S01]  /*1ba0*/  BPT.TRAP 0x1 ;  /* 0x000000040000795c */ /* 0x000fe20000300000 */
.L_x_27:
[----:B------:R-:W-:-:S13]  /*1bb0*/  ISETP.NE.AND P1, PT, R22, RZ, PT ;  /* 0x000000ff1600720c */ /* 0x000fda0003f25270 */
[----:B01----:R-:W-:-:S04]  /*1bc0*/  @P1 IMAD R4, R3, 0x8, R6 ;  /* 0x0000000803041824 */ /* 0x003fc800078e0206 */
[----:B------:R-:W-:-:S05]  /*1bd0*/  @P1 VIADD R5, R4, 0x20 ;  /* 0x0000002004051836 */ /* 0x000fca0000000000 */
[----:B------:R-:W-:-:S04]  /*1be0*/  @P1 PRMT R5, R152, 0x654, R5 ;  /* 0x0000065498051816 */ /* 0x000fc80000000005 */
[----:B------:R0:W-:Y:S01]  /*1bf0*/  @P1 SYNCS.ARRIVE.TRANS64.RED.A1T0 RZ, [R5+URZ], RZ ;  /* 0x000000ff05ff19a7 */ /* 0x0001e2000810043f */
[----:B------:R-:W-:-:S13]  /*1c00*/  ISETP.GT.U32.AND P1, PT, R19, 0x1, PT ;  /* 0x000000011300780c */ /* 0x000fda0003f24070 */
[----:B0-----:R-:W-:Y:S05]  /*1c10*/  @P1 BRA `(.L_x_28) ;  /* 0x0000000000041947 */ /* 0x001fea0003800000 */
[----:B------:R-:W-:Y:S01]  /*1c20*/  BPT.TRAP 0x1 ;  /* 0x000000040000795c */ /* 0x000fe20000300000 */
.L_x_28:
[----:B------:R-:W-:Y:S01]  /*1c30*/  UIADD3 UR6, UR6, 0x1, URZ ;  /* 0x0000000106067890 */ /* 0x000fe2000fffe03f */
[C---:B------:R-:W-:Y:S01]  /*1c40*/  ISETP.GT.AND P2, PT, R0.reuse, 0x1, PT ;  /* 0x000000010000780c */ /* 0x040fe20003f44270 */
[----:B------:R-:W-:Y:S02]  /*1c50*/  VIADD R3, R3, 0x1 ;  /* 0x0000000103037836 */ /* 0x000fe40000000000 */
[----:B------:R-:W-:Y:S01]  /*1c60*/  UISETP.NE.AND UP0, UPT, UR6, 0x4, UPT ;  /* 0x000000040600788c */ /* 0x000fe2000bf05270 */
[----:B------:R-:W-:Y:S02]  /*1c70*/  VIADD R0, R0, 0xffffffff ;  /* 0xffffffff00007836 */ /* 0x000fe40000000000 */
[C---:B------:R-:W-:Y:S01]  /*1c80*/  ISETP.NE.AND P1, PT, R3.reuse, 0x4, PT ;  /* 0x000000040300780c */ /* 0x040fe20003f25270 */
[----:B------:R-:W-:Y:S02]  /*1c90*/  USEL UR7, URZ, 0x1, UP0 ;  /* 0x000000013f077887 */ /* 0x000fe40008000000 */
[----:B------:R-:W-:Y:S01]  /*1ca0*/  USEL UR6, UR6, URZ, UP0 ;  /* 0x0000003f06067287 */ /* 0x000fe20008000000 */
[----:B------:R-:W-:-:S03]  /*1cb0*/  SEL R3, R3, RZ, P1 ;  /* 0x000000ff03037207 */ /* 0x000fc60000800000 */
[----:B------:R-:W-:Y:S01]  /*1cc0*/  LOP3.LUT R7, R7, UR7, RZ, 0x3c, !PT ;  /* 0x0000000707077c12 */ /* 0x000fe2000f8e3cff */
[----:B------:R-:W-:Y:S07]  /*1cd0*/  @P2 BRA `(.L_x_29) ;  /* 0xfffffff800ec2947 */ /* 0x000fee000383ffff */
.L_x_22:
[----:B------:R-:W2:Y:S02]  /*1ce0*/  LDC R0, c[0x0][0x28c] ;  /* 0x0000a300ff007b82 */ /* 0x000ea40000000800 */
[----:B--2---:R-:W-:-:S13]  /*1cf0*/  ISETP.GE.AND P1, PT, R0, 0x1, PT ;  /* 0x000000010000780c */ /* 0x004fda0003f26270 */
[----:B------:R-:W-:Y:S05]  /*1d00*/  @!P1 BRA `(.L_x_30) ;  /* 0x0000000000409947 */ /* 0x000fea0003800000 */
[----:B------:R-:W-:Y:S05]  /*1d10*/  @!P0 BRA `(.L_x_31) ;  /* 0x0000000000048947 */ /* 0x000fea0003800000 */
[----:B------:R-:W-:Y:S01]  /*1d20*/  BPT.TRAP 0x1 ;  /* 0x000000040000795c */ /* 0x000fe20000300000 */
.L_x_31:
[----:B------:R-:W-:Y:S01]  /*1d30*/  ISETP.NE.AND P0, PT, R22, RZ, PT ;  /* 0x000000ff1600720c */ /* 0x000fe20003f05270 */
[----:B------:R-:W-:-:S12]  /*1d40*/  UISETP.LT.AND UP1, UPT, UR40, 0x1, UPT ;  /* 0x000000012800788c */ /* 0x000fd8000bf21270 */
[----:B------:R-:W-:-:S05]  /*1d50*/  VOTEU.ANY UP0, P0 ;  /* 0x00000000003f7886 */ /* 0x000fca0000000100 */
[----:B------:R-:W-:-:S04]  /*1d60*/  @UP0 USEL UR4, UR40, 0x1, UP1 ;  /* 0x0000000128040887 */ /* 0x000fc80008800000 */
[----:B------:R-:W-:-:S06]  /*1d70*/  @UP0 UIADD3 UR4, UR39, UR40, -UR4 ;  /* 0x0000002827040290 */ /* 0x000fcc000fffe804 */
[----:B------:R-:W-:-:S04]  /*1d80*/  IMAD.U32 R0, RZ, RZ, UR4 ;  /* 0x00000004ff007e24 */ /* 0x000fc8000f8e00ff */
[----:B------:R-:W-:-:S05]  /*1d90*/  @P0 IMAD.SHL.U32 R0, R0, 0x8, RZ ;  /* 0x0000000800000824 */ /* 0x000fca00078e00ff */
[----:B------:R-:W-:-:S04]  /*1da0*/  @P0 LOP3.LUT R0, R0, 0x18, RZ, 0xc0, !PT ;  /* 0x0000001800000812 */ /* 0x000fc800078ec0ff */
[----:B------:R-:W-:-:S04]  /*1db0*/  @P0 IADD3 R3, R6, 0x20, R0 ;  /* 0x0000002006030810 */ /* 0x000fc80007ffe000 */
[----:B------:R-:W-:-:S04]  /*1dc0*/  @P0 PRMT R3, R152, 0x654, R3 ;  /* 0x0000065498030816 */ /* 0x000fc80000000003 */
[----:B------:R2:W-:Y:S01]  /*1dd0*/  @P0 SYNCS.ARRIVE.TRANS64.RED.A1T0 RZ, [R3+URZ], RZ ;  /* 0x000000ff03ff09a7 */ /* 0x0005e2000810043f */
[----:B------:R-:W-:-:S13]  /*1de0*/  ISETP.GT.U32.AND P0, PT, R19, 0x1, PT ;  /* 0x000000011300780c */ /* 0x000fda0003f04070 */
[----:B--2---:R-:W-:Y:S05]  /*1df0*/  @P0 BRA `(.L_x_30) ;  /* 0x0000000000040947 */ /* 0x004fea0003800000 */
[----:B------:R-:W-:Y:S01]  /*1e00*/  BPT.TRAP 0x1 ;  /* 0x000000040000795c */ /* 0x000fe20000300000 */
.L_x_30:
[----:B------:R-:W2:Y:S01]  /*1e10*/  LDC R6, c[0x0][0x288] ;  /* 0x0000a200ff067b82 */ /* 0x000ea20000000800 */
[--C-:B------:R-:W-:Y:S01]  /*1e20*/  SHF.R.U32.HI R0, RZ, 0x2, R18.reuse ;  /* 0x00000002ff007819 */ /* 0x100fe20000011612 */
[----:B------:R-:W-:Y:S01]  /*1e30*/  UIADD3 UR39, UR40, UR39, URZ ;  /* 0x0000002728277290 */ /* 0x000fe2000fffe03f */
[----:B01----:R-:W-:Y:S01]  /*1e40*/  SHF.R.U32.HI R5, RZ, 0x7, R18 ;  /* 0x00000007ff057819 */ /* 0x003fe20000011612 */
[----:B------:R-:W-:Y:S01]  /*1e50*/  ULDC UR8, c[0x0][0x284] ;  /* 0x0000a10000087ab9 */ /* 0x000fe20000000800 */
[----:B------:R-:W-:Y:S01]  /*1e60*/  LOP3.LUT R4, R18, 0x60, RZ, 0xc0, !PT ;  /* 0x0000006012047812 */ /* 0x000fe200078ec0ff */
[----:B------:R-:W-:Y:S01]  /*1e70*/  USHF.R.U32.HI UR4, URZ, 0x2, UR39 ;  /* 0x000000023f047899 */ /* 0x000fe20008011627 */
[----:B------:R-:W-:Y:S01]  /*1e80*/  LOP3.LUT R3, R0, 0x7, RZ, 0xc0, !PT ;  /* 0x0000000700037812 */ /* 0x000fe200078ec0ff */
[----:B------:R-:W-:Y:S01]  /*1e90*/  UISETP.GT.U32.AND UP1, UPT, UR39, 0x3, UPT ;  /* 0x000000032700788c */ /* 0x000fe2000bf24070 */
[----:B------:R-:W-:Y:S01]  /*1ea0*/  LOP3.LUT R0, R5, 0x1, RZ, 0xc0, !PT ;  /* 0x0000000105007812 */ /* 0x000fe200078ec0ff */
[----:B------:R-:W-:Y:S01]  /*1eb0*/  ULOP3.LUT UR4, UR4, 0x1, URZ, 0xc0, !UPT ;  /* 0x0000000104047892 */ /* 0x000fe2000f8ec03f */
[----:B------:R-:W-:Y:S01]  /*1ec0*/  SHF.R.U32.HI R10, RZ, 0x1, R4 ;  /* 0x00000001ff0a7819 */ /* 0x000fe20000011604 */
[----:B------:R-:W-:Y:S01]  /*1ed0*/  IMAD.SHL.U32 R4, R18, 0x2, RZ ;  /* 0x0000000212047824 */ /* 0x000fe200078e00ff */
[----:B------:R-:W-:Y:S01]  /*1ee0*/  SHF.R.S32.HI R21, RZ, 0x1f, R23 ;  /* 0x0000001fff157819 */ /* 0x000fe20000011417 */
[----:B------:R-:W-:Y:S01]  /*1ef0*/  IMAD.SHL.U32 R8, R0, 0x40, RZ ;  /* 0x0000004000087824 */ /* 0x000fe200078e00ff */
[--C-:B------:R-:W-:Y:S01]  /*1f00*/  IADD3 R5, RZ, -R10, -R3.reuse ;  /* 0x8000000aff057210 */ /* 0x100fe20007ffe803 */
[----:B------:R-:W-:Y:S01]  /*1f10*/  UISETP.NE.U32.AND UP0, UPT, UR4, 0x1, UPT ;  /* 0x000000010400788c */ /* 0x000fe2000bf05070 */
[----:B------:R-:W-:Y:S01]  /*1f20*/  LOP3.LUT R4, R4, 0x6, RZ, 0xc0, !PT ;  /* 0x0000000604047812 */ /* 0x000fe200078ec0ff */
[----:B------:R-:W-:Y:S01]  /*1f30*/  ULDC.64 UR6, c[0x0][0x5d0] ;  /* 0x0001740000067ab9 */ /* 0x000fe20000000a00 */
[----:B------:R-:W-:Y:S01]  /*1f40*/  LOP3.LUT R3, R8, 0x40, R3, 0xe2, !PT ;  /* 0x0000004008037812 */ /* 0x000fe200078ee203 */
[----:B------:R-:W-:Y:S01]  /*1f50*/  IMAD R11, R0, -0x40, R5 ;  /* 0xffffffc0000b7824 */ /* 0x000fe200078e0205 */
[----:B------:R-:W-:Y:S01]  /*1f60*/  LOP3.LUT R0, R18, 0x3, RZ, 0xc0, !PT ;  /* 0x0000000312007812 */ /* 0x000fe200078ec0ff */
[----:B------:R-:W-:Y:S01]  /*1f70*/  UISETP.LT.U32.AND UP1, UPT, UR40, 0x4, UP1 ;  /* 0x000000042800788c */ /* 0x000fe20008f21070 */
[----:B------:R-:W-:Y:S01]  /*1f80*/  PRMT R8, R4, 0x6540, R153 ;  /* 0x0000654004087816 */ /* 0x000fe20000000099 */
[----:B------:R-:W-:Y:S01]  /*1f90*/  IMAD.SHL.U32 R153, R153, 0x100, RZ ;  /* 0x0000010099997824 */ /* 0x000fe200078e00ff */
[----:B------:R-:W-:Y:S01]  /*1fa0*/  UISETP.GT.U32.AND UP0, UPT, UR40, 0x3, !UP0 ;  /* 0x000000032800788c */ /* 0x000fe2000c704070 */
[----:B--2---:R-:W-:Y:S01]  /*1fb0*/  IMAD R12, R0, -0x2, R6 ;  /* 0xfffffffe000c7824 */ /* 0x004fe200078e0206 */
[----:B------:R-:W-:Y:S01]  /*1fc0*/  SHF.R.S32.HI R9, RZ, 0x1f, R8 ;  /* 0x0000001fff097819 */ /* 0x000fe20000011408 */
[C---:B------:R-:W-:Y:S01]  /*1fd0*/  IMAD.SHL.U32 R0, R154.reuse, 0x80, RZ ;  /* 0x000000809a007824 */ /* 0x040fe200078e00ff */
[----:B------:R-:W-:Y:S01]  /*1fe0*/  ISETP.GE.AND P0, PT, R153, R6, PT ;  /* 0x000000069900720c */ /* 0x000fe20003f06270 */
[----:B------:R-:W-:Y:S01]  /*1ff0*/  IMAD R4, R21, UR6, RZ ;  /* 0x0000000615047c24 */ /* 0x000fe2000f8e02ff */
[----:B------:R-:W-:Y:S01]  /*2000*/  USEL UR5, URZ, 0x1, !UP1 ;  /* 0x000000013f057887 */ /* 0x000fe2000c800000 */
[----:B------:R-:W-:Y:S01]  /*2010*/  IMAD.WIDE R6, R154, 0x80, RZ ;  /* 0x000000809a067825 */ /* 0x000fe200078e02ff */
[C---:B------:R-:W-:Y:S01]  /*2020*/  ISETP.GE.OR P0, PT, R0.reuse, UR8, P0 ;  /* 0x0000000800007c0c */ /* 0x040fe20008706670 */
[----:B------:R-:W-:Y:S01]  /*2030*/  USEL UR4, URZ, 0x1, !UP0 ;  /* 0x000000013f047887 */ /* 0x000fe2000c000000 */
[----:B------:R-:W-:Y:S01]  /*2040*/  IADD3 R0, -R0, UR8, R11 ;  /* 0x0000000800007c10 */ /* 0x000fe2000fffe10b */
[C---:B------:R-:W-:Y:S01]  /*2050*/  IMAD R13, R23.reuse, UR7, R4 ;  /* 0x00000007170d7c24 */ /* 0x040fe2000f8e0204 */
[----:B------:R-:W-:Y:S01]  /*2060*/  ULOP3.LUT UR39, UR39, 0x3, URZ, 0xc0, !UPT ;  /* 0x0000000327277892 */ /* 0x000fe2000f8ec03f */
[----:B------:R-:W-:Y:S01]  /*2070*/  IMAD.WIDE.U32 R4, R23, UR6, R8 ;  /* 0x0000000617047c25 */ /* 0x000fe2000f8e0008 */
[----:B------:R-:W-:Y:S01]  /*2080*/  ULOP3.LUT UR38, UR4, UR38, UR5, 0x96, !UPT ;  /* 0x0000002604267292 */ /* 0x000fe2000f8e9605 */
[----:B------:R-:W-:-:S02]  /*2090*/  LOP3.LUT R169, R6, R3, R10, 0xfe, !PT ;  /* 0x0000000306a97212 */ /* 0x000fc400078efe0a */
[----:B------:R-:W-:Y:S02]  /*20a0*/  IMAD.IADD R5, R5, 0x1, R13 ;  /* 0x0000000105057824 */ /* 0x000fe400078e020d */
[----:B------:R-:W-:Y:S02]  /*20b0*/  IMAD.IADD R3, R12, 0x1, -R153 ;  /* 0x000000010c037824 */ /* 0x000fe400078e0a99 */
[----:B------:R-:W-:Y:S01]  /*20c0*/  IMAD.MOV.U32 R154, RZ, RZ, -0x1 ;  /* 0xffffffffff9a7424 */ /* 0x000fe200078e00ff */
[----:B------:R-:W-:Y:S06]  /*20d0*/  @P0 BRA `(.L_x_32) ;  /* 0x0000007800dc0947 */ /* 0x000fec0003800000 */
[----:B------:R-:W0:Y:S01]  /*20e0*/  LDC.64 R10, c[0x0][0x5c8] ;  /* 0x00017200ff0a7b82 */ /* 0x000e220000000a00 */
[----:B-----5:R-:W-:Y:S01]  /*20f0*/  FSETP.NEU.AND P0, PT, R156, RZ, PT ;  /* 0x000000ff9c00720b */ /* 0x020fe20003f0d000 */
[----:B------:R-:W-:Y:S01]  /*2100*/  BSSY B0, `(.L_x_32) ;  /* 0x00007b4000007945 */ /* 0x000fe20003800000 */
[----:B------:R-:W-:-:S04]  /*2110*/  ISETP.GT.AND P2, PT, R3, RZ, PT ;  /* 0x000000ff0300720c */ /* 0x000fc80003f44270 */
[----:B------:R-:W-:Y:S01]  /*2120*/  ISETP.GT.AND P1, PT, R0, RZ, P2 ;  /* 0x000000ff0000720c */ /* 0x000fe20001724270 */
[-C--:B0-----:R-:W-:Y:S02]  /*2130*/  IMAD R12, R7, R10.reuse, RZ ;  /* 0x0000000a070c7224 */ /* 0x081fe400078e02ff */
[----:B------:R-:W-:-:S04]  /*2140*/  IMAD.WIDE.U32 R160, R169, R10, R4 ;  /* 0x0000000aa9a07225 */ /* 0x000fc800078e0004 */
[----:B------:R-:W-:-:S04]  /*2150*/  IMAD R5, R169, R11, R12 ;  /* 0x0000000ba9057224 */ /* 0x000fc800078e020c */
[----:B------:R-:W-:Y:S01]  /*2160*/  IMAD.IADD R153, R161, 0x1, R5 ;  /* 0x00000001a1997824 */ /* 0x000fe200078e0205 */
[----:B------:R-:W-:Y:S06]  /*2170*/  @!P0 BRA `(.L_x_33) ;  /* 0x0000005400988947 */ /* 0x000fec0003800000 */
[----:B------:R-:W0:Y:S01]  /*2180*/  LDC.64 R14, c[0x0][0x5b8] ;  /* 0x00016e00ff0e7b82 */ /* 0x000e220000000a00 */
[----:B------:R-:W-:-:S07]  /*2190*/  ULDC.64 UR4, c[0x0][0x5c0] ;  /* 0x0001700000047ab9 */ /* 0x000fce0000000a00 */
[----:B------:R-:W1:Y:S08]  /*21a0*/  LDC.64 R166, c[0x0][0x5b0] ;  /* 0x00016c00ffa67b82 */ /* 0x000e700000000a00 */
[----:B------:R-:W2:Y:S01]  /*21b0*/  LDC.64 R12, c[0x0][0x5a8] ;  /* 0x00016a00ff0c7b82 */ /* 0x000ea20000000a00 */
[-C--:B0-----:R-:W-:Y:S02]  /*21c0*/  IMAD R4, R21, R14.reuse, RZ ;  /* 0x0000000e15047224 */ /* 0x081fe400078e02ff */
[----:B------:R-:W-:-:S04]  /*21d0*/  IMAD.WIDE.U32 R162, R23, R14, R8 ;  /* 0x0000000e17a27225 */ /* 0x000fc800078e0008 */
[----:B------:R-:W-:Y:S02]  /*21e0*/  IMAD R161, R23, R15, R4 ;  /* 0x0000000f17a17224 */ /* 0x000fe400078e0204 */
[-C--:B-1----:R-:W-:Y:S02]  /*21f0*/  IMAD R6, R7, R166.reuse, RZ ;  /* 0x000000a607067224 */ /* 0x082fe400078e02ff */
[----:B------:R-:W-:Y:S02]  /*2200*/  IMAD.IADD R21, R163, 0x1, R161 ;  /* 0x00000001a3157824 */ /* 0x000fe400078e02a1 */
[----:B------:R-:W-:Y:S02]  /*2210*/  IMAD.MOV.U32 R20, RZ, RZ, R162 ;  /* 0x000000ffff147224 */ /* 0x000fe400078e00a2 */
[C---:B------:R-:W-:Y:S02]  /*2220*/  IMAD R165, R169.reuse, R167, R6 ;  /* 0x000000a7a9a57224 */ /* 0x040fe400078e0206 */
[----:B------:R-:W-:-:S04]  /*2230*/  IMAD.WIDE.U32 R4, R169, R166, R20 ;  /* 0x000000a6a9047225 */ /* 0x000fc800078e0014 */
[----:B------:R-:W-:Y:S01]  /*2240*/  IMAD.IADD R5, R5, 0x1, R165 ;  /* 0x0000000105057824 */ /* 0x000fe200078e02a5 */
[----:B--2---:R-:W-:-:S04]  /*2250*/  LEA R6, P0, R4, R12, 0x1 ;  /* 0x0000000c04067211 */ /* 0x004fc800078008ff */
[----:B------:R-:W-:-:S05]  /*2260*/  LEA.HI.X R7, R4, R13, R5, 0x1, P0 ;  /* 0x0000000d04077211 */ /* 0x000fca00000f0c05 */
[----:B------:R0:W2:Y:S01]  /*2270*/  @P1 LDG.E.LTC128B.U16 R15, desc[UR36][R6.64] ;  /* 0x00000024060f1981 */ /* 0x0000a2000c1e1520 */
[----:B------:R-:W-:Y:S01]  /*2280*/  LEA R4, P0, R160, UR4, 0x1 ;  /* 0x00000004a0047c11 */ /* 0x000fe2000f8008ff */
[----:B------:R-:W-:Y:S01]  /*2290*/  IMAD.WIDE.U32 R158, R169, R166, R8 ;  /* 0x000000a6a99e7225 */ /* 0x000fe200078e0008 */
[----:B------:R-:W-:Y:S03]  /*22a0*/  BSSY B1, `(.L_x_34) ;  /* 0x0000012000017945 */ /* 0x000fe60003800000 */
[----:B------:R-:W-:Y:S02]  /*22b0*/  IMAD.IADD R159, R165, 0x1, R159 ;  /* 0x00000001a59f7824 */ /* 0x000fe400078e029f */
[----:B------:R-:W-:-:S04]  /*22c0*/  IMAD.WIDE.U32 R158, R23, R14, R158 ;  /* 0x0000000e179e7225 */ /* 0x000fc800078e009e */
[----:B0-----:R-:W-:Y:S01]  /*22d0*/  IMAD.IADD R7, R161, 0x1, R159 ;  /* 0x00000001a1077824 */ /* 0x001fe200078e029f */
[----:B------:R-:W-:Y:S02]  /*22e0*/  LEA R6, P4, R158, R12, 0x1 ;  /* 0x0000000c9e067211 */ /* 0x000fe400078808ff */
[----:B------:R-:W-:Y:S02]  /*22f0*/  SHF.L.U64.HI R159, R166, 0x3, R167 ;  /* 0x00000003a69f7819 */ /* 0x000fe400000102a7 */
[----:B------:R-:W-:Y:S01]  /*2300*/  LEA.HI.X R7, R158, R13, R7, 0x1, P4 ;  /* 0x0000000d9e077211 */ /* 0x000fe200020f0c07 */
[----:B------:R-:W-:Y:S02]  /*2310*/  IMAD.SHL.U32 R158, R166, 0x8, RZ ;  /* 0x00000008a69e7824 */ /* 0x000fe400078e00ff */
[----:B--2---:R-:W-:-:S04]  /*2320*/  IMAD.U32 R5, R15, 0x10000, RZ ;  /* 0x000100000f057824 */ /* 0x004fc800078e00ff */
[----:B------:R-:W-:-:S04]  /*2330*/  FMUL R5, R5, R156 ;  /* 0x0000009c05057220 */ /* 0x000fc80000400000 */
[----:B------:R-:W-:Y:S01]  /*2340*/  FFMA R24, R24, R155, R5 ;  /* 0x0000009b18187223 */ /* 0x000fe20000000005 */
[----:B------:R-:W-:Y:S02]  /*2350*/  LEA.HI.X R5, R160, UR5, R153, 0x1, P0 ;  /* 0x00000005a0057c11 */ /* 0x000fe400080f0c99 */
[----:B------:R-:W-:Y:S02]  /*2360*/  ISETP.GT.AND P0, PT, R3, 0x1, PT ;  /* 0x000000010300780c */ /* 0x000fe40003f04270 */
[----:B------:R-:W-:Y:S02]  /*2370*/  F2FP.BF16.F32.PACK_AB R24, RZ, R24 ;  /* 0x00000018ff18723e */ /* 0x000fe400000010ff */
[----:B------:R-:W-:-:S03]  /*2380*/  ISETP.GT.AND P3, PT, R0, RZ, P0 ;  /* 0x000000ff0000720c */ /* 0x000fc60000764270 */
[----:B------:R0:W-:Y:S10]  /*2390*/  @P1 STG.E.U16 desc[UR36][R4.64], R24 ;  /* 0x0000001804001986 */ /* 0x0001f4000c101524 */
[----:B------:R-:W-:Y:S05]  /*23a0*/  @!P3 BRA `(.L_x_35) ;  /* 0x000000000004b947 */ /* 0x000fea0003800000 */
[----:B------:R1:W5:Y:S02]  /*23b0*/  LDG.E.LTC128B.U16 R15, desc[UR36][R6.64+0x2] ;  /* 0x00000224060f7981 */ /* 0x000364000c1e1520 */
.L_x_35:
[----:B------:R-:W-:Y:S05]  /*23c0*/  BSYNC B1 ;  /* 0x0000000000017941 */ /* 0x000fea0003800000 */
.L_x_34:
[----:B-----5:R-:W-:Y:S01]  /*23d0*/  IMAD.U32 R153, R15, 0x10000, RZ ;  /* 0x000100000f997824 */ /* 0x020fe200078e00ff */
[----:B------:R-:W-:Y:S01]  /*23e0*/  ISETP.GT.AND P2, PT, R0, 0x8, P2 ;  /* 0x000000080000780c */ /* 0x000fe20001744270 */
[----:B------:R-:W-:Y:S01]  /*23f0*/  IMAD.WIDE.U32 R158, R169, R166, R158 ;  /* 0x000000a6a99e7225 */ /* 0x000fe200078e009e */
[----:B0-----:R-:W-:-:S03]  /*2400*/  PRMT R24, R15, 0x7610, R24 ;  /* 0x000076100f187816 */ /* 0x001fc60000000018 */
[----:B------:R-:W-:Y:S01]  /*2410*/  FMUL R20, R153, R156 ;  /* 0x0000009c99147220 */ /* 0x000fe20000400000 */
[----:B------:R-:W-:Y:S01]  /*2420*/  IMAD.IADD R165, R165, 0x1, R159 ;  /* 0x00000001a5a57824 */ /* 0x000fe200078e029f */
[----:B------:R-:W-:Y:S02]  /*2430*/  IADD3 R162, P1, R162, R158, RZ ;  /* 0x0000009ea2a27210 */ /* 0x000fe40007f3e0ff */
[----:B------:R-:W-:-:S03]  /*2440*/  FFMA R25, R25, R155, R20 ;  /* 0x0000009b19197223 */ /* 0x000fc60000000014 */
[----:B------:R-:W-:Y:S02]  /*2450*/  IMAD.X R21, R165, 0x1, R21, P1 ;  /* 0x00000001a5157824 */ /* 0x000fe400008e0615 */
[----:B------:R-:W-:Y:S02]  /*2460*/  F2FP.BF16.F32.PACK_AB R25, RZ, R25 ;  /* 0x00000019ff19723e */ /* 0x000fe400000010ff */
[C---:B------:R-:W-:Y:S02]  /*2470*/  LEA R20, P1, R162.reuse, R12, 0x1 ;  /* 0x0000000ca2147211 */ /* 0x040fe400078208ff */
[----:B------:R-:W-:Y:S02]  /*2480*/  PRMT R153, R25, 0x7610, R153 ;  /* 0x0000761019997816 */ /* 0x000fe40000000099 */
[----:B------:R-:W-:-:S03]  /*2490*/  LEA.HI.X R21, R162, R13, R21, 0x1, P1 ;  /* 0x0000000da2157211 */ /* 0x000fc600008f0c15 */
[----:B------:R0:W-:Y:S04]  /*24a0*/  @P3 STG.E.U16 desc[UR36][R4.64+0x2], R153 ;  /* 0x0000029904003986 */ /* 0x0001e8000c101524 */
[----:B------:R-:W2:Y:S01]  /*24b0*/  @P2 LDG.E.LTC128B.U16 R24, desc[UR36][R20.64] ;  /* 0x0000002414182981 */ /* 0x000ea2000c1e1520 */
[----:B------:R-:W-:Y:S01]  /*24c0*/  IADD3 R8, P1, R8, R158, RZ ;  /* 0x0000009e08087210 */ /* 0x000fe20007f3e0ff */
[----:B------:R-:W-:Y:S01]  /*24d0*/  BSSY B1, `(.L_x_36) ;  /* 0x0000011000017945 */ /* 0x000fe20003800000 */
[----:B------:R-:W-:Y:S02]  /*24e0*/  SHF.L.U64.HI R11, R10, 0x4, R11 ;  /* 0x000000040a0b7819 */ /* 0x000fe4000001020b */
[----:B------:R-:W-:Y:S01]  /*24f0*/  ISETP.GT.AND P0, PT, R0, 0x8, P0 ;  /* 0x000000080000780c */ /* 0x000fe20000704270 */
[----:B------:R-:W-:Y:S01]  /*2500*/  IMAD.X R9, R9, 0x1, R165, P1 ;  /* 0x0000000109097824 */ /* 0x000fe200008e06a5 */
[----:B------:R-:W-:-:S05]  /*2510*/  LEA R10, P1, R10, R4, 0x4 ;  /* 0x000000040a0a7211 */ /* 0x000fca00078220ff */
[----:B------:R-:W-:Y:S02]  /*2520*/  IMAD.X R11, R11, 0x1, R5, P1 ;  /* 0x000000010b0b7824 */ /* 0x000fe400008e0605 */
[----:B--2---:R-:W-:-:S04]  /*2530*/  IMAD.U32 R15, R24, 0x10000, RZ ;  /* 0x00010000180f7824 */ /* 0x004fc800078e00ff */
[----:B------:R-:W-:Y:S01]  /*2540*/  FMUL R25, R15, R156 ;  /* 0x0000009c0f197220 */ /* 0x000fe20000400000 */
[----:B------:R-:W-:-:S04]  /*2550*/  IMAD.WIDE.U32 R14, R23, R14, R8 ;  /* 0x0000000e170e7225 */ /* 0x000fc800078e0008 */
[----:B------:R-:W-:Y:S01]  /*2560*/  FFMA R25, R26, R155, R25 ;  /* 0x0000009b1a197223 */ /* 0x000fe20000000019 */
[----:B------:R-:W-:Y:S01]  /*2570*/  IMAD.IADD R9, R161, 0x1, R15 ;  /* 0x00000001a1097824 */ /* 0x000fe200078e020f */
[----:B------:R-:W-:-:S03]  /*2580*/  LEA R8, P3, R14, R12, 0x1 ;  /* 0x0000000c0e087211 */ /* 0x000fc600078608ff */
[----:B------:R-:W-:Y:S02]  /*2590*/  F2FP.BF16.F32.PACK_AB R25, RZ, R25 ;  /* 0x00000019ff19723e */ /* 0x000fe400000010ff */
[----:B------:R-:W-:-:S03]  /*25a0*/  LEA.HI.X R9, R14, R13, R9, 0x1, P3 ;  /* 0x0000000d0e097211 */ /* 0x000fc600018f0c09 */
[----:B------:R0:W-:Y:S01]  /*25b0*/  @P2 STG.E.U16 desc[UR36][R10.64], R25 ;  /* 0x000000190a002986 */ /* 0x0001e2000c101524 */
[----:B------:R-:W-:Y:S05]  /*25c0*/  @!P0 BRA `(.L_x_37) ;  /* 0x0000000000048947 */ /* 0x000fea0003800000 */
[----:B------:R2:W5:Y:S02]  /*25d0*/  LDG.E.LTC128B.U16 R24, desc[UR36][R8.64+0x2] ;  /* 0x0000022408187981 */ /* 0x000564000c1e1520 */
.L_x_37:
[----:B------:R-:W-:Y:S05]  /*25e0*/  BSYNC B1 ;  /* 0x0000000000017941 */ /* 0x000fea0003800000 */
.L_x_36:
[----:B-----5:R-:W-:Y:S01]  /*25f0*/  IMAD.U32 R13, R24, 0x10000, RZ ;  /* 0x00010000180d7824 */ /* 0x020fe200078e00ff */
[----:B------:R-:W-:Y:S01]  /*2600*/  ISETP.GT.AND P1, PT, R3, 0x8, PT ;  /* 0x000000080300780c */ /* 0x000fe20003f24270 */
[----:B------:R-:W-:Y:S02]  /*2610*/  BSSY B1, `(.L_x_38) ;  /* 0x0000008000017945 */ /* 0x000fe40003800000 */
[----:B------:R-:W-:Y:S01]  /*2620*/  FMUL R12, R13, R156 ;  /* 0x0000009c0d0c7220 */ /* 0x000fe20000400000 */
[----:B------:R-:W-:-:S03]  /*2630*/  ISETP.GT.AND P2, PT, R0, RZ, P1 ;  /* 0x000000ff0000720c */ /* 0x000fc60000f44270 */
[----:B------:R-:W-:-:S05]  /*2640*/  FFMA R12, R27, R155, R12 ;  /* 0x0000009b1b0c7223 */ /* 0x000fca000000000c */
[----:B------:R-:W-:-:S05]  /*2650*/  F2FP.BF16.F32.PACK_AB R12, RZ, R12 ;  /* 0x0000000cff0c723e */ /* 0x000fca00000010ff */
[----:B------:R3:W-:Y:S01]  /*2660*/  @P0 STG.E.U16 desc[UR36][R10.64+0x2], R12 ;  /* 0x0000020c0a000986 */ /* 0x0007e2000c101524 */
[----:B------:R-:W-:Y:S05]  /*2670*/  @!P2 BRA `(.L_x_39) ;  /* 0x000000000004a947 */ /* 0x000fea0003800000 */
[----:B------:R4:W5:Y:S02]  /*2680*/  LDG.E.LTC128B.U16 R24, desc[UR36][R6.64+0x10] ;  /* 0x0000102406187981 */ /* 0x000964000c1e1520 */
.L_x_39:
[----:B------:R-:W-:Y:S05]  /*2690*/  BSYNC B1 ;  /* 0x0000000000017941 */ /* 0x000fea0003800000 */
.L_x_38:
        /* <DEDUP_REMOVED lines=10> */
.L_x_41:
[----:B------:R-:W-:Y:S05]  /*2740*/  BSYNC B1 ;  /* 0x0000000000017941 */ /* 0x000fea0003800000 */
.L_x_40:
[----:B0----5:R-:W-:Y:S01]  /*2750*/  IMAD.U32 R13, R24, 0x10000, RZ ;  /* 0x00010000180d7824 */ /* 0x021fe200078e00ff */
[----:B------:R-:W-:Y:S01]  /*2760*/  ISETP.GT.AND P1, PT, R0, 0x8, P1 ;  /* 0x000000080000780c */ /* 0x000fe20000f24270 */
[----:B------:R-:W-:Y:S02]  /*2770*/  BSSY B1, `(.L_x_42) ;  /* 0x0000007000017945 */ /* 0x000fe40003800000 */
[----:B---3--:R-:W-:-:S04]  /*2780*/  FMUL R12, R13, R156 ;  /* 0x0000009c0d0c7220 */ /* 0x008fc80000400000 */
[----:B------:R-:W-:-:S05]  /*2790*/  FFMA R12, R29, R155, R12 ;  /* 0x0000009b1d0c7223 */ /* 0x000fca000000000c */
[----:B------:R-:W-:-:S05]  /*27a0*/  F2FP.BF16.F32.PACK_AB R12, RZ, R12 ;  /* 0x0000000cff0c723e */ /* 0x000fca00000010ff */
[----:B------:R0:W-:Y:S01]  /*27b0*/  @P3 STG.E.U16 desc[UR36][R4.64+0x12], R12 ;  /* 0x0000120c04003986 */ /* 0x0001e2000c101524 */
[----:B------:R-:W-:Y:S05]  /*27c0*/  @!P1 BRA `(.L_x_43) ;  /* 0x0000000000049947 */ /* 0x000fea0003800000 */
[----:B------:R3:W5:Y:S02]  /*27d0*/  LDG.E.LTC128B.U16 R24, desc[UR36][R8.64+0x10] ;  /* 0x0000102408187981 */ /* 0x000764000c1e1520 */
.L_x_43:
[----:B------:R-:W-:Y:S05]  /*27e0*/  BSYNC B1 ;  /* 0x0000000000017941 */ /* 0x000fea0003800000 */
.L_x_42:
[----:B-----5:R-:W-:Y:S01]  /*27f0*/  IMAD.U32 R13, R24, 0x10000, RZ ;  /* 0x00010000180d7824 */ /* 0x020fe200078e00ff */
[----:B------:R-:W-:Y:S01]  /*2800*/  ISETP.GT.AND P0, PT, R0, 0x8, P0 ;  /* 0x000000080000780c */ /* 0x000fe20000704270 */
[----:B------:R-:W-:Y:S02]  /*2810*/  BSSY B1, `(.L_x_44) ;  /* 0x0000007000017945 */ /* 0x000fe40003800000 */
[----:B------:R-:W-:-:S04]  /*2820*/  FMUL R13, R13, R156 ;  /* 0x0000009c0d0d7220 */ /* 0x000fc80000400000 */
[----:B------:R-:W-:-:S05]  /*2830*/  FFMA R13, R30, R155, R13 ;  /* 0x0000009b1e0d7223 */ /* 0x000fca000000000d */
[----:B------:R-:W-:-:S05]  /*2840*/  F2FP.BF16.F32.PACK_AB R13, RZ, R13 ;  /* 0x0000000dff0d723e */ /* 0x000fca00000010ff */
[----:B------:R0:W-:Y:S01]  /*2850*/  @P1 STG.E.U16 desc[UR36][R10.64+0x10], R13 ;  /* 0x0000100d0a001986 */ /* 0x0001e2000c101524 */
[----:B------:R-:W-:Y:S05]  /*2860*/  @!P0 BRA `(.L_x_45) ;  /* 0x0000000000048947 */ /* 0x000fea0003800000 */
[----:B------:R0:W5:Y:S02]  /*2870*/  LDG.E.LTC128B.U16 R24, desc[UR36][R8.64+0x12] ;  /* 0x0000122408187981 */ /* 0x000164000c1e1520 */
.L_x_45:
[----:B------:R-:W-:Y:S05]  /*2880*/  BSYNC B1 ;  /* 0x0000000000017941 */ /* 0x000fea0003800000 */
.L_x_44:
[----:B0----5:R-:W-:Y:S01]  /*2890*/  IMAD.U32 R13, R24, 0x10000, RZ ;  /* 0x00010000180d7824 */ /* 0x021fe200078e00ff */
        /* <DEDUP_REMOVED lines=9> */
.L_x_47:
[----:B------:R-:W-:Y:S05]  /*2930*/  BSYNC B1 ;  /* 0x0000000000017941 */ /* 0x000fea0003800000 */
.L_x_46:
        /* <DEDUP_REMOVED lines=10> */
.L_x_49:
[----:B------:R-:W-:Y:S05]  /*29e0*/  BSYNC B1 ;  /* 0x0000000000017941 */ /* 0x000fea0003800000 */
.L_x_48:
[----:B0----5:R-:W-:Y:S01]  /*29f0*/  IMAD.U32 R13, R24, 0x10000, RZ ;  /* 0x00010000180d7824 */ /* 0x021fe200078e00ff */
        /* <DEDUP_REMOVED lines=8> */
.L_x_51:
[----:B------:R-:W-:Y:S05]  /*2a80*/  BSYNC B1 ;  /* 0x0000000000017941 */ /* 0x000fea0003800000 */
.L_x_50:
        /* <DEDUP_REMOVED lines=9> */
.L_x_53:
[----:B------:R-:W-:Y:S05]  /*2b20*/  BSYNC B1 ;  /* 0x0000000000017941 */ /* 0x000fea0003800000 */
.L_x_52:
        /* <DEDUP_REMOVED lines=10> */
.L_x_55:
[----:B------:R-:W-:Y:S05]  /*2bd0*/  BSYNC B1 ;  /* 0x0000000000017941 */ /* 0x000fea0003800000 */
.L_x_54:
        /* <DEDUP_REMOVED lines=10> */
.L_x_57:
[----:B------:R-:W-:Y:S05]  /*2c80*/  BSYNC B1 ;  /* 0x0000000000017941 */ /* 0x000fea0003800000 */
.L_x_56:
        /* <DEDUP_REMOVED lines=9> */
.L_x_59:
[----:B------:R-:W-:Y:S05]  /*2d20*/  BSYNC B1 ;  /* 0x0000000000017941 */ /* 0x000fea0003800000 */
.L_x_58:
        /* <DEDUP_REMOVED lines=9> */
.L_x_61:
[----:B------:R-:W-:Y:S05]  /*2dc0*/  BSYNC B1 ;  /* 0x0000000000017941 */ /* 0x000fea0003800000 */
.L_x_60:
        /* <DEDUP_REMOVED lines=10> */
.L_x_63:
[----:B------:R-:W-:Y:S05]  /*2e70*/  BSYNC B1 ;  /* 0x0000000000017941 */ /* 0x000fea0003800000 */
.L_x_62:
        /* <DEDUP_REMOVED lines=10> */
.L_x_65:
[----:B------:R-:W-:Y:S05]  /*2f20*/  BSYNC B1 ;  /* 0x0000000000017941 */ /* 0x000fea0003800000 */
.L_x_64:
        /* <DEDUP_REMOVED lines=9> */
.L_x_67:
[----:B------:R-:W-:Y:S05]  /*2fc0*/  BSYNC B1 ;  /* 0x0000000000017941 */ /* 0x000fea0003800000 */
.L_x_66:
        /* <DEDUP_REMOVED lines=9> */
.L_x_69:
[----:B------:R-:W-:Y:S05]  /*3060*/  BSYNC B1 ;  /* 0x0000000000017941 */ /* 0x000fea0003800000 */
.L_x_68:
        /* <DEDUP_REMOVED lines=10> */
.L_x_71:
[----:B------:R-:W-:Y:S05]  /*3110*/  BSYNC B1 ;  /* 0x0000000000017941 */ /* 0x000fea0003800000 */
.L_x_70:
        /* <DEDUP_REMOVED lines=10> */
.L_x_73:
[----:B------:R-:W-:Y:S05]  /*31c0*/  BSYNC B1 ;  /* 0x0000000000017941 */ /* 0x000fea0003800000 */
.L_x_72:
        /* <DEDUP_REMOVED lines=9> */
.L_x_75:
[----:B------:R-:W-:Y:S05]  /*3260*/  BSYNC B1 ;  /* 0x0000000000017941 */ /* 0x000fea0003800000 */
.L_x_74:
        /* <DEDUP_REMOVED lines=9> */
.L_x_77:
[----:B------:R-:W-:Y:S05]  /*3300*/  BSYNC B1 ;  /* 0x0000000000017941 */ /* 0x000fea0003800000 */
.L_x_76:
        /* <DEDUP_REMOVED lines=10> */
.L_x_79:
[----:B------:R-:W-:Y:S05]  /*33b0*/  BSYNC B1 ;  /* 0x0000000000017941 */ /* 0x000fea0003800000 */
.L_x_78:
        /* <DEDUP_REMOVED lines=10> */
.L_x_81:
[----:B------:R-:W-:Y:S05]  /*3460*/  BSYNC B1 ;  /* 0x0000000000017941 */ /* 0x000fea0003800000 */
.L_x_80:
        /* <DEDUP_REMOVED lines=9> */
.L_x_83:
[----:B------:R-:W-:Y:S05]  /*3500*/  BSYNC B1 ;  /* 0x0000000000017941 */ /* 0x000fea0003800000 */
.L_x_82:
        /* <DEDUP_REMOVED lines=9> */
.L_x_85:
[----:B------:R-:W-:Y:S05]  /*35a0*/  BSYNC B1 ;  /* 0x0000000000017941 */ /* 0x000fea0003800000 */
.L_x_84:
        /* <DEDUP_REMOVED lines=10> */
.L_x_87:
[----:B------:R-:W-:Y:S05]  /*3650*/  BSYNC B1 ;  /* 0x0000000000017941 */ /* 0x000fea0003800000 */
.L_x_86:
        /* <DEDUP_REMOVED lines=10> */
.L_x_89:
[----:B------:R-:W-:Y:S05]  /*3700*/  BSYNC B1 ;  /* 0x0000000000017941 */ /* 0x000fea0003800000 */
.L_x_88:
        /* <DEDUP_REMOVED lines=9> */
.L_x_91:
[----:B------:R-:W-:Y:S05]  /*37a0*/  BSYNC B1 ;  /* 0x0000000000017941 */ /* 0x000fea0003800000 */
.L_x_90:
        /* <DEDUP_REMOVED lines=9> */
.L_x_93:
[----:B------:R-:W-:Y:S05]  /*3840*/  BSYNC B1 ;  /* 0x0000000000017941 */ /* 0x000fea0003800000 */
.L_x_92:
        /* <DEDUP_REMOVED lines=10> */
.L_x_95:
[----:B------:R-:W-:Y:S05]  /*38f0*/  BSYNC B1 ;  /* 0x0000000000017941 */ /* 0x000fea0003800000 */
.L_x_94:
        /* <DEDUP_REMOVED lines=10> */
.L_x_97:
[----:B------:R-:W-:Y:S05]  /*39a0*/  BSYNC B1 ;  /* 0x0000000000017941 */ /* 0x000fea0003800000 */
.L_x_96:
        /* <DEDUP_REMOVED lines=9> */
.L_x_99:
[----:B------:R-:W-:Y:S05]  /*3a40*/  BSYNC B1 ;  /* 0x0000000000017941 */ /* 0x000fea0003800000 */
.L_x_98:
        /* <DEDUP_REMOVED lines=9> */
.L_x_101:
[----:B------:R-:W-:Y:S05]  /*3ae0*/  BSYNC B1 ;  /* 0x0000000000017941 */ /* 0x000fea0003800000 */
.L_x_100:
        /* <DEDUP_REMOVED lines=10> */
.L_x_103:
[----:B------:R-:W-:Y:S05]  /*3b90*/  BSYNC B1 ;  /* 0x0000000000017941 */ /* 0x000fea0003800000 */
.L_x_102:
        /* <DEDUP_REMOVED lines=10> */
.L_x_105:
[----:B------:R-:W-:Y:S05]  /*3c40*/  BSYNC B1 ;  /* 0x0000000000017941 */ /* 0x000fea0003800000 */
.L_x_104:
        /* <DEDUP_REMOVED lines=9> */
.L_x_107:
[----:B------:R-:W-:Y:S05]  /*3ce0*/  BSYNC B1 ;  /* 0x0000000000017941 */ /* 0x000fea0003800000 */
.L_x_106:
        /* <DEDUP_REMOVED lines=9> */
.L_x_109:
[----:B------:R-:W-:Y:S05]  /*3d80*/  BSYNC B1 ;  /* 0x0000000000017941 */ /* 0x000fea0003800000 */
.L_x_108:
        /* <DEDUP_REMOVED lines=10> */
.L_x_111:
[----:B------:R-:W-:Y:S05]  /*3e30*/  BSYNC B1 ;  /* 0x0000000000017941 */ /* 0x000fea0003800000 */
.L_x_110:
        /* <DEDUP_REMOVED lines=10> */
.L_x_113:
[----:B------:R-:W-:Y:S05]  /*3ee0*/  BSYNC B1 ;  /* 0x0000000000017941 */ /* 0x000fea0003800000 */
.L_x_112:
        /* <DEDUP_REMOVED lines=9> */
.L_x_115:
[----:B------:R-:W-:Y:S05]  /*3f80*/  BSYNC B1 ;  /* 0x0000000000017941 */ /* 0x000fea0003800000 */
.L_x_114:
        /* <DEDUP_REMOVED lines=9> */
.L_x_117:
[----:B------:R-:W-:Y:S05]  /*4020*/  BSYNC B1 ;  /* 0x0000000000017941 */ /* 0x000fea0003800000 */
.L_x_116:
        /* <DEDUP_REMOVED lines=10> */
.L_x_119:
[----:B------:R-:W-:Y:S05]  /*40d0*/  BSYNC B1 ;  /* 0x0000000000017941 */ /* 0x000fea0003800000 */
.L_x_118:
        /* <DEDUP_REMOVED lines=10> */
.L_x_121:
[----:B------:R-:W-:Y:S05]  /*4180*/  BSYNC B1 ;  /* 0x0000000000017941 */ /* 0x000fea0003800000 */
.L_x_120:
        /* <DEDUP_REMOVED lines=9> */
.L_x_123:
[----:B------:R-:W-:Y:S05]  /*4220*/  BSYNC B1 ;  /* 0x0000000000017941 */ /* 0x000fea0003800000 */
.L_x_122:
        /* <DEDUP_REMOVED lines=9> */
.L_x_125:
[----:B------:R-:W-:Y:S05]  /*42c0*/  BSYNC B1 ;  /* 0x0000000000017941 */ /* 0x000fea0003800000 */
.L_x_124:
        /* <DEDUP_REMOVED lines=10> */
.L_x_127:
[----:B------:R-:W-:Y:S05]  /*4370*/  BSYNC B1 ;  /* 0x0000000000017941 */ /* 0x000fea0003800000 */
.L_x_126:
        /* <DEDUP_REMOVED lines=10> */
.L_x_129:
[----:B------:R-:W-:Y:S05]  /*4420*/  BSYNC B1 ;  /* 0x0000000000017941 */ /* 0x000fea0003800000 */
.L_x_128:
        /* <DEDUP_REMOVED lines=9> */
.L_x_131:
[----:B------:R-:W-:Y:S05]  /*44c0*/  BSYNC B1 ;  /* 0x0000000000017941 */ /* 0x000fea0003800000 */
.L_x_130:
        /* <DEDUP_REMOVED lines=9> */
.L_x_133:
[----:B------:R-:W-:Y:S05]  /*4560*/  BSYNC B1 ;  /* 0x0000000000017941 */ /* 0x000fea0003800000 */
.L_x_132:
        /* <DEDUP_REMOVED lines=10> */
.L_x_135:
[----:B------:R-:W-:Y:S05]  /*4610*/  BSYNC B1 ;  /* 0x0000000000017941 */ /* 0x000fea0003800000 */
.L_x_134:
        /* <DEDUP_REMOVED lines=10> */
.L_x_137:
[----:B------:R-:W-:Y:S05]  /*46c0*/  BSYNC B1 ;  /* 0x0000000000017941 */ /* 0x000fea0003800000 */
.L_x_136:
        /* <DEDUP_REMOVED lines=9> */
.L_x_139:
[----:B------:R-:W-:Y:S05]  /*4760*/  BSYNC B1 ;  /* 0x0000000000017941 */ /* 0x000fea0003800000 */
.L_x_138:
        /* <DEDUP_REMOVED lines=9> */
.L_x_141:
[----:B------:R-:W-:Y:S05]  /*4800*/  BSYNC B1 ;  /* 0x0000000000017941 */ /* 0x000fea0003800000 */
.L_x_140:
        /* <DEDUP_REMOVED lines=10> */
.L_x_143:
[----:B------:R-:W-:Y:S05]  /*48b0*/  BSYNC B1 ;  /* 0x0000000000017941 */ /* 0x000fea0003800000 */
.L_x_142:
        /* <DEDUP_REMOVED lines=10> */
.L_x_145:
[----:B------:R-:W-:Y:S05]  /*4960*/  BSYNC B1 ;  /* 0x0000000000017941 */ /* 0x000fea0003800000 */
.L_x_144:
        /* <DEDUP_REMOVED lines=9> */
.L_x_147:
[----:B------:R-:W-:Y:S05]  /*4a00*/  BSYNC B1 ;  /* 0x0000000000017941 */ /* 0x000fea0003800000 */
.L_x_146:
        /* <DEDUP_REMOVED lines=9> */
.L_x_149:
[----:B------:R-:W-:Y:S05]  /*4aa0*/  BSYNC B1 ;  /* 0x0000000000017941 */ /* 0x000fea0003800000 */
.L_x_148:
        /* <DEDUP_REMOVED lines=10> */
.L_x_151:
[----:B------:R-:W-:Y:S05]  /*4b50*/  BSYNC B1 ;  /* 0x0000000000017941 */ /* 0x000fea0003800000 */
.L_x_150:
        /* <DEDUP_REMOVED lines=10> */
.L_x_153:
[----:B------:R-:W-:Y:S05]  /*4c00*/  BSYNC B1 ;  /* 0x0000000000017941 */ /* 0x000fea0003800000 */
.L_x_152:
        /* <DEDUP_REMOVED lines=9> */
.L_x_155:
[----:B------:R-:W-:Y:S05]  /*4ca0*/  BSYNC B1 ;  /* 0x0000000000017941 */ /* 0x000fea0003800000 */
.L_x_154:
        /* <DEDUP_REMOVED lines=9> */
.L_x_157:
[----:B------:R-:W-:Y:S05]  /*4d40*/  BSYNC B1 ;  /* 0x0000000000017941 */ /* 0x000fea0003800000 */
.L_x_156:
        /* <DEDUP_REMOVED lines=10> */
.L_x_159:
[----:B------:R-:W-:Y:S05]  /*4df0*/  BSYNC B1 ;  /* 0x0000000000017941 */ /* 0x000fea0003800000 */
.L_x_158:
        /* <DEDUP_REMOVED lines=10> */
.L_x_161:
[----:B------:R-:W-:Y:S05]  /*4ea0*/  BSYNC B1 ;  /* 0x0000000000017941 */ /* 0x000fea0003800000 */
.L_x_160:
        /* <DEDUP_REMOVED lines=9> */
.L_x_163:
[----:B------:R-:W-:Y:S05]  /*4f40*/  BSYNC B1 ;  /* 0x0000000000017941 */ /* 0x000fea0003800000 */
.L_x_162:
        /* <DEDUP_REMOVED lines=9> */
.L_x_165:
[----:B------:R-:W-:Y:S05]  /*4fe0*/  BSYNC B1 ;  /* 0x0000000000017941 */ /* 0x000fea0003800000 */
.L_x_164:
        /* <DEDUP_REMOVED lines=10> */
.L_x_167:
[----:B------:R-:W-:Y:S05]  /*5090*/  BSYNC B1 ;  /* 0x0000000000017941 */ /* 0x000fea0003800000 */
.L_x_166:
        /* <DEDUP_REMOVED lines=10> */
.L_x_169:
[----:B------:R-:W-:Y:S05]  /*5140*/  BSYNC B1 ;  /* 0x0000000000017941 */ /* 0x000fea0003800000 */
.L_x_168:
        /* <DEDUP_REMOVED lines=9> */
.L_x_171:
[----:B------:R-:W-:Y:S05]  /*51e0*/  BSYNC B1 ;  /* 0x0000000000017941 */ /* 0x000fea0003800000 */
.L_x_170:
        /* <DEDUP_REMOVED lines=9> */
.L_x_173:
[----:B------:R-:W-:Y:S05]  /*5280*/  BSYNC B1 ;  /* 0x0000000000017941 */ /* 0x000fea0003800000 */
.L_x_172:
        /* <DEDUP_REMOVED lines=10> */
.L_x_175:
[----:B------:R-:W-:Y:S05]  /*5330*/  BSYNC B1 ;  /* 0x0000000000017941 */ /* 0x000fea0003800000 */
.L_x_174:
        /* <DEDUP_REMOVED lines=10> */
.L_x_177:
[----:B------:R-:W-:Y:S05]  /*53e0*/  BSYNC B1 ;  /* 0x0000000000017941 */ /* 0x000fea0003800000 */
.L_x_176:
        /* <DEDUP_REMOVED lines=9> */
.L_x_179:
[----:B------:R-:W-:Y:S05]  /*5480*/  BSYNC B1 ;  /* 0x0000000000017941 */ /* 0x000fea0003800000 */
.L_x_178:
        /* <DEDUP_REMOVED lines=9> */
.L_x_181:
[----:B------:R-:W-:Y:S05]  /*5520*/  BSYNC B1 ;  /* 0x0000000000017941 */ /* 0x000fea0003800000 */
.L_x_180:
        /* <DEDUP_REMOVED lines=10> */
.L_x_183:
[----:B------:R-:W-:Y:S05]  /*55d0*/  BSYNC B1 ;  /* 0x0000000000017941 */ /* 0x000fea0003800000 */
.L_x_182:
        /* <DEDUP_REMOVED lines=10> */
.L_x_185:
[----:B------:R-:W-:Y:S05]  /*5680*/  BSYNC B1 ;  /* 0x0000000000017941 */ /* 0x000fea0003800000 */
.L_x_184:
        /* <DEDUP_REMOVED lines=9> */
.L_x_187:
[----:B------:R-:W-:Y:S05]  /*5720*/  BSYNC B1 ;  /* 0x0000000000017941 */ /* 0x000fea0003800000 */
.L_x_186:
        /* <DEDUP_REMOVED lines=9> */
.L_x_189:
[----:B------:R-:W-:Y:S05]  /*57c0*/  BSYNC B1 ;  /* 0x0000000000017941 */ /* 0x000fea0003800000 */
.L_x_188:
        /* <DEDUP_REMOVED lines=10> */
.L_x_191:
[----:B------:R-:W-:Y:S05]  /*5870*/  BSYNC B1 ;  /* 0x0000000000017941 */ /* 0x000fea0003800000 */
.L_x_190:
        /* <DEDUP_REMOVED lines=10> */
.L_x_193:
[----:B------:R-:W-:Y:S05]  /*5920*/  BSYNC B1 ;  /* 0x0000000000017941 */ /* 0x000fea0003800000 */
.L_x_192:
        /* <DEDUP_REMOVED lines=9> */
.L_x_195:
[----:B------:R-:W-:Y:S05]  /*59c0*/  BSYNC B1 ;  /* 0x0000000000017941 */ /* 0x000fea0003800000 */
.L_x_194:
        /* <DEDUP_REMOVED lines=9> */
.L_x_197:
[----:B------:R-:W-:Y:S05]  /*5a60*/  BSYNC B1 ;  /* 0x0000000000017941 */ /* 0x000fea0003800000 */
.L_x_196:
        /* <DEDUP_REMOVED lines=10> */
.L_x_199:
[----:B------:R-:W-:Y:S05]  /*5b10*/  BSYNC B1 ;  /* 0x0000000000017941 */ /* 0x000fea0003800000 */
.L_x_198:
        /* <DEDUP_REMOVED lines=10> */
.L_x_201:
[----:B------:R-:W-:Y:S05]  /*5bc0*/  BSYNC B1 ;  /* 0x0000000000017941 */ /* 0x000fea0003800000 */
.L_x_200:
        /* <DEDUP_REMOVED lines=9> */
.L_x_203:
[----:B------:R-:W-:Y:S05]  /*5c60*/  BSYNC B1 ;  /* 0x0000000000017941 */ /* 0x000fea0003800000 */
.L_x_202:
        /* <DEDUP_REMOVED lines=9> */
.L_x_205:
[----:B------:R-:W-:Y:S05]  /*5d00*/  BSYNC B1 ;  /* 0x0000000000017941 */ /* 0x000fea0003800000 */
.L_x_204:
        /* <DEDUP_REMOVED lines=10> */
.L_x_207:
[----:B------:R-:W-:Y:S05]  /*5db0*/  BSYNC B1 ;  /* 0x0000000000017941 */ /* 0x000fea0003800000 */
.L_x_206:
        /* <DEDUP_REMOVED lines=10> */
.L_x_209:
[----:B------:R-:W-:Y:S05]  /*5e60*/  BSYNC B1 ;  /* 0x0000000000017941 */ /* 0x000fea0003800000 */
.L_x_208:
        /* <DEDUP_REMOVED lines=9> */
.L_x_211:
[----:B------:R-:W-:Y:S05]  /*5f00*/  BSYNC B1 ;  /* 0x0000000000017941 */ /* 0x000fea0003800000 */
.L_x_210:
        /* <DEDUP_REMOVED lines=9> */
.L_x_213:
[----:B------:R-:W-:Y:S05]  /*5fa0*/  BSYNC B1 ;  /* 0x0000000000017941 */ /* 0x000fea0003800000 */
.L_x_212:
        /* <DEDUP_REMOVED lines=10> */
.L_x_215:
[----:B------:R-:W-:Y:S05]  /*6050*/  BSYNC B1 ;  /* 0x0000000000017941 */ /* 0x000fea0003800000 */
.L_x_214:
        /* <DEDUP_REMOVED lines=10> */
.L_x_217:
[----:B------:R-:W-:Y:S05]  /*6100*/  BSYNC B1 ;  /* 0x0000000000017941 */ /* 0x000fea0003800000 */
.L_x_216:
        /* <DEDUP_REMOVED lines=9> */
.L_x_219:
[----:B------:R-:W-:Y:S05]  /*61a0*/  BSYNC B1 ;  /* 0x0000000000017941 */ /* 0x000fea0003800000 */
.L_x_218:
        /* <DEDUP_REMOVED lines=9> */
.L_x_221:
[----:B------:R-:W-:Y:S05]  /*6240*/  BSYNC B1 ;  /* 0x0000000000017941 */ /* 0x000fea0003800000 */
.L_x_220:
        /* <DEDUP_REMOVED lines=10> */
.L_x_223:
[----:B------:R-:W-:Y:S05]  /*62f0*/  BSYNC B1 ;  /* 0x0000000000017941 */ /* 0x000fea0003800000 */
.L_x_222:
        /* <DEDUP_REMOVED lines=10> */
.L_x_225:
[----:B------:R-:W-:Y:S05]  /*63a0*/  BSYNC B1 ;  /* 0x0000000000017941 */ /* 0x000fea0003800000 */
.L_x_224:
        /* <DEDUP_REMOVED lines=9> */
.L_x_227:
[----:B------:R-:W-:Y:S05]  /*6440*/  BSYNC B1 ;  /* 0x0000000000017941 */ /* 0x000fea0003800000 */
.L_x_226:
        /* <DEDUP_REMOVED lines=9> */
.L_x_229:
[----:B------:R-:W-:Y:S05]  /*64e0*/  BSYNC B1 ;  /* 0x0000000000017941 */ /* 0x000fea0003800000 */
.L_x_228:
        /* <DEDUP_REMOVED lines=10> */
.L_x_231:
[----:B------:R-:W-:Y:S05]  /*6590*/  BSYNC B1 ;  /* 0x0000000000017941 */ /* 0x000fea0003800000 */
.L_x_230:
        /* <DEDUP_REMOVED lines=10> */
.L_x_233:
[----:B------:R-:W-:Y:S05]  /*6640*/  BSYNC B1 ;  /* 0x0000000000017941 */ /* 0x000fea0003800000 */
.L_x_232:
        /* <DEDUP_REMOVED lines=9> */
.L_x_235:
[----:B------:R-:W-:Y:S05]  /*66e0*/  BSYNC B1 ;  /* 0x0000000000017941 */ /* 0x000fea0003800000 */
.L_x_234:
        /* <DEDUP_REMOVED lines=9> */
.L_x_237:
[----:B------:R-:W-:Y:S05]  /*6780*/  BSYNC B1 ;  /* 0x0000000000017941 */ /* 0x000fea0003800000 */
.L_x_236:
        /* <DEDUP_REMOVED lines=10> */
.L_x_239:
[----:B------:R-:W-:Y:S05]  /*6830*/  BSYNC B1 ;  /* 0x0000000000017941 */ /* 0x000fea0003800000 */
.L_x_238:
        /* <DEDUP_REMOVED lines=10> */
.L_x_241:
[----:B------:R-:W-:Y:S05]  /*68e0*/  BSYNC B1 ;  /* 0x0000000000017941 */ /* 0x000fea0003800000 */
.L_x_240:
        /* <DEDUP_REMOVED lines=9> */
.L_x_243:
[----:B------:R-:W-:Y:S05]  /*6980*/  BSYNC B1 ;  /* 0x0000000000017941 */ /* 0x000fea0003800000 */
.L_x_242:
        /* <DEDUP_REMOVED lines=9> */
.L_x_245:
[----:B------:R-:W-:Y:S05]  /*6a20*/  BSYNC B1 ;  /* 0x0000000000017941 */ /* 0x000fea0003800000 */
.L_x_244:
        /* <DEDUP_REMOVED lines=10> */
.L_x_247:
[----:B------:R-:W-:Y:S05]  /*6ad0*/  BSYNC B1 ;  /* 0x0000000000017941 */ /* 0x000fea0003800000 */
.L_x_246:
        /* <DEDUP_REMOVED lines=10> */
.L_x_249:
[----:B------:R-:W-:Y:S05]  /*6b80*/  BSYNC B1 ;  /* 0x0000000000017941 */ /* 0x000fea0003800000 */
.L_x_248:
        /* <DEDUP_REMOVED lines=9> */
.L_x_251:
[----:B------:R-:W-:Y:S05]  /*6c20*/  BSYNC B1 ;  /* 0x0000000000017941 */ /* 0x000fea0003800000 */
.L_x_250:
        /* <DEDUP_REMOVED lines=9> */
.L_x_253:
[----:B------:R-:W-:Y:S05]  /*6cc0*/  BSYNC B1 ;  /* 0x0000000000017941 */ /* 0x000fea0003800000 */
.L_x_252:
        /* <DEDUP_REMOVED lines=10> */
.L_x_255:
[----:B------:R-:W-:Y:S05]  /*6d70*/  BSYNC B1 ;  /* 0x0000000000017941 */ /* 0x000fea0003800000 */
.L_x_254:
        /* <DEDUP_REMOVED lines=10> */
.L_x_257:
[----:B------:R-:W-:Y:S05]  /*6e20*/  BSYNC B1 ;  /* 0x0000000000017941 */ /* 0x000fea0003800000 */
.L_x_256:
        /* <DEDUP_REMOVED lines=9> */
.L_x_259:
[----:B------:R-:W-:Y:S05]  /*6ec0*/  BSYNC B1 ;  /* 0x0000000000017941 */ /* 0x000fea0003800000 */
.L_x_258:
        /* <DEDUP_REMOVED lines=9> */
.L_x_261:
[----:B------:R-:W-:Y:S05]  /*6f60*/  BSYNC B1 ;  /* 0x0000000000017941 */ /* 0x000fea0003800000 */
.L_x_260:
        /* <DEDUP_REMOVED lines=10> */
.L_x_263:
[----:B------:R-:W-:Y:S05]  /*7010*/  BSYNC B1 ;  /* 0x0000000000017941 */ /* 0x000fea0003800000 */
.L_x_262:
        /* <DEDUP_REMOVED lines=10> */
.L_x_265:
[----:B------:R-:W-:Y:S05]  /*70c0*/  BSYNC B1 ;  /* 0x0000000000017941 */ /* 0x000fea0003800000 */
.L_x_264:
        /* <DEDUP_REMOVED lines=9> */
.L_x_267:
[----:B------:R-:W-:Y:S05]  /*7160*/  BSYNC B1 ;  /* 0x0000000000017941 */ /* 0x000fea0003800000 */
.L_x_266:
        /* <DEDUP_REMOVED lines=9> */
.L_x_269:
[----:B------:R-:W-:Y:S05]  /*7200*/  BSYNC B1 ;  /* 0x0000000000017941 */ /* 0x000fea0003800000 */
.L_x_268:
        /* <DEDUP_REMOVED lines=10> */
.L_x_271:
[----:B------:R-:W-:Y:S05]  /*72b0*/  BSYNC B1 ;  /* 0x0000000000017941 */ /* 0x000fea0003800000 */
.L_x_270:
        /* <DEDUP_REMOVED lines=10> */
.L_x_273:
[----:B------:R-:W-:Y:S05]  /*7360*/  BSYNC B1 ;  /* 0x0000000000017941 */ /* 0x000fea0003800000 */
.L_x_272:
        /* <DEDUP_REMOVED lines=9> */
.L_x_275:
[----:B------:R-:W-:Y:S05]  /*7400*/  BSYNC B1 ;  /* 0x0000000000017941 */ /* 0x000fea0003800000 */
.L_x_274:
        /* <DEDUP_REMOVED lines=9> */
.L_x_277:
[----:B------:R-:W-:Y:S05]  /*74a0*/  BSYNC B1 ;  /* 0x0000000000017941 */ /* 0x000fea0003800000 */
.L_x_276:
        /* <DEDUP_REMOVED lines=10> */
.L_x_279:
[----:B------:R-:W-:Y:S05]  /*7550*/  BSYNC B1 ;  /* 0x0000000000017941 */ /* 0x000fea0003800000 */
.L_x_278:
        /* <DEDUP_REMOVED lines=10> */
.L_x_281:
[----:B------:R-:W-:Y:S05]  /*7600*/  BSYNC B1 ;  /* 0x0000000000017941 */ /* 0x000fea0003800000 */
.L_x_280:
[----:B-----5:R-:W-:Y:S01]  /*7610*/  IMAD.U32 R3, R24, 0x10000, RZ ;  /* 0x0001000018037824 */ /* 0x020fe200078e00ff */
[----:B------:R-:W-:Y:S01]  /*7620*/  ISETP.GT.AND P1, PT, R0, 0x8, P1 ;  /* 0x000000080000780c */ /* 0x000fe20000f24270 */
[----:B------:R-:W-:Y:S02]  /*7630*/  BSSY B1, `(.L_x_282) ;  /* 0x0000007000017945 */ /* 0x000fe40003800000 */
[----:B01--4-:R-:W-:-:S04]  /*7640*/  FMUL R6, R3, R156 ;  /* 0x0000009c03067220 */ /* 0x013fc80000400000 */
[----:B------:R-:W-:-:S05]  /*7650*/  FFMA R6, R149, R155, R6 ;  /* 0x0000009b95067223 */ /* 0x000fca0000000006 */
[----:B------:R-:W-:-:S05]  /*7660*/  F2FP.BF16.F32.PACK_AB R6, RZ, R6 ;  /* 0x00000006ff06723e */ /* 0x000fca00000010ff */
[----:B------:R0:W-:Y:S01]  /*7670*/  @P3 STG.E.U16 desc[UR36][R4.64+0x1f2], R6 ;  /* 0x0001f20604003986 */ /* 0x0001e2000c101524 */
[----:B------:R-:W-:Y:S05]  /*7680*/  @!P1 BRA `(.L_x_283) ;  /* 0x0000000000049947 */ /* 0x000fea0003800000 */
[----:B------:R1:W5:Y:S02]  /*7690*/  LDG.E.LTC128B.U16 R24, desc[UR36][R8.64+0x1f0] ;  /* 0x0001f02408187981 */ /* 0x000364000c1e1520 */
.L_x_283:
[----:B------:R-:W-:Y:S05]  /*76a0*/  BSYNC B1 ;  /* 0x0000000000017941 */ /* 0x000fea0003800000 */
.L_x_282:
[----:B-----5:R-:W-:Y:S01]  /*76b0*/  IMAD.U32 R3, R24, 0x10000, RZ ;  /* 0x0001000018037824 */ /* 0x020fe200078e00ff */
[----:B------:R-:W-:Y:S01]  /*76c0*/  ISETP.GT.AND P0, PT, R0, 0x8, P0 ;  /* 0x000000080000780c */ /* 0x000fe20000704270 */
[----:B0-----:R-:W-:Y:S01]  /*76d0*/  @P1 IMAD.MOV.U32 R4, RZ, RZ, R10 ;  /* 0x000000ffff041224 */ /* 0x001fe200078e000a */
[----:B------:R-:W-:Y:S01]  /*76e0*/  BSSY B1, `(.L_x_284) ;  /* 0x0000008000017945 */ /* 0x000fe20003800000 */
[----:B------:R-:W-:Y:S01]  /*76f0*/  FMUL R3, R3, R156 ;  /* 0x0000009c03037220 */ /* 0x000fe20000400000 */
[----:B------:R-:W-:-:S03]  /*7700*/  @P1 IMAD.MOV.U32 R5, RZ, RZ, R11 ;  /* 0x000000ffff051224 */ /* 0x000fc600078e000b */
[----:B------:R-:W-:-:S05]  /*7710*/  FFMA R3, R150, R155, R3 ;  /* 0x0000009b96037223 */ /* 0x000fca0000000003 */
[----:B------:R-:W-:-:S05]  /*7720*/  F2FP.BF16.F32.PACK_AB R3, RZ, R3 ;  /* 0x00000003ff03723e */ /* 0x000fca00000010ff */
[----:B------:R0:W-:Y:S01]  /*7730*/  @P1 STG.E.U16 desc[UR36][R4.64+0x1f0], R3 ;  /* 0x0001f00304001986 */ /* 0x0001e2000c101524 */
[----:B------:R-:W-:Y:S05]  /*7740*/  @!P0 BRA `(.L_x_285) ;  /* 0x0000000000048947 */ /* 0x000fea0003800000 */
[----:B------:R4:W5:Y:S02]  /*7750*/  LDG.E.LTC128B.U16 R24, desc[UR36][R8.64+0x1f2] ;  /* 0x0001f22408187981 */ /* 0x000964000c1e1520 */
.L_x_285:
[----:B------:R-:W-:Y:S05]  /*7760*/  BSYNC B1 ;  /* 0x0000000000017941 */ /* 0x000fea0003800000 */
.L_x_284:
[----:B------:R-:W-:Y:S05]  /*7770*/  @!P0 BRA `(.L_x_286) ;  /* 0x0000002400308947 */ /* 0x000fea0003800000 */
[----:B0----5:R-:W-:-:S04]  /*7780*/  IMAD.U32 R3, R24, 0x10000, RZ ;  /* 0x0001000018037824 */ /* 0x021fc800078e00ff */
[----:B------:R-:W-:-:S04]  /*7790*/  FMUL R0, R3, R156 ;  /* 0x0000009c03007220 */ /* 0x000fc80000400000 */
[----:B------:R-:W-:-:S05]  /*77a0*/  FFMA R0, R151, R155, R0 ;  /* 0x0000009b97007223 */ /* 0x000fca0000000000 */
[----:B------:R-:W-:-:S05]  /*77b0*/  F2FP.BF16.F32.PACK_AB R0, RZ, R0 ;  /* 0x00000000ff00723e */ /* 0x000fca00000010ff */
[----:B------:R0:W-:Y:S01]  /*77c0*/  STG.E.U16 desc[UR36][R10.64+0x1f2], R0 ;  /* 0x0001f2000a007986 */ /* 0x0001e2000c101524 */
[----:B------:R-:W-:Y:S05]  /*77d0*/  BRA `(.L_x_286) ;  /* 0x0000002400187947 */ /* 0x000fea0003800000 */
.L_x_33:
[----:B------:R-:W-:Y:S01]  /*77e0*/  ISETP.GT.AND P0, PT, R3, 0x1, PT ;  /* 0x000000010300780c */ /* 0x000fe20003f04270 */
[----:B------:R-:W-:Y:S01]  /*77f0*/  ULDC.64 UR4, c[0x0][0x5c0] ;  /* 0x0001700000047ab9 */ /* 0x000fe20000000a00 */
[-C--:B------:R-:W-:Y:S01]  /*7800*/  FMUL R24, R24, R155.reuse ;  /* 0x0000009b18187220 */ /* 0x080fe20000400000 */
[-C--:B------:R-:W-:Y:S01]  /*7810*/  FMUL R25, R25, R155.reuse ;  /* 0x0000009b19197220 */ /* 0x080fe20000400000 */
[----:B------:R-:W-:Y:S01]  /*7820*/  ISETP.GT.AND P3, PT, R0, RZ, P0 ;  /* 0x000000ff0000720c */ /* 0x000fe20000764270 */
[-C--:B------:R-:W-:Y:S01]  /*7830*/  FMUL R26, R26, R155.reuse ;  /* 0x0000009b1a1a7220 */ /* 0x080fe20000400000 */
[----:B------:R-:W-:Y:S01]  /*7840*/  LEA R4, P4, R160, UR4, 0x1 ;  /* 0x00000004a0047c11 */ /* 0x000fe2000f8808ff */
[-C--:B------:R-:W-:Y:S01]  /*7850*/  FMUL R27, R27, R155.reuse ;  /* 0x0000009b1b1b7220 */ /* 0x080fe20000400000 */
[----:B------:R-:W-:Y:S01]  /*7860*/  F2FP.BF16.F32.PACK_AB R24, RZ, R24 ;  /* 0x00000018ff18723e */ /* 0x000fe200000010ff */
[-C--:B------:R-:W-:Y:S01]  /*7870*/  FMUL R28, R28, R155.reuse ;  /* 0x0000009b1c1c7220 */ /* 0x080fe20000400000 */
[----:B------:R-:W-:Y:S01]  /*7880*/  LEA.HI.X R5, R160, UR5, R153, 0x1, P4 ;  /* 0x00000005a0057c11 */ /* 0x000fe2000a0f0c99 */
[----:B------:R-:W-:Y:S01]  /*7890*/  FMUL R29, R29, R155 ;  /* 0x0000009b1d1d7220 */ /* 0x000fe20000400000 */
[----:B------:R-:W-:Y:S01]  /*78a0*/  F2FP.BF16.F32.PACK_AB R25, RZ, R25 ;  /* 0x00000019ff19723e */ /* 0x000fe200000010ff */
[-C--:B------:R-:W-:Y:S01]  /*78b0*/  FMUL R30, R30, R155.reuse ;  /* 0x0000009b1e1e7220 */ /* 0x080fe20000400000 */
[----:B------:R-:W-:Y:S01]  /*78c0*/  SHF.L.U64.HI R11, R10, 0x4, R11 ;  /* 0x000000040a0b7819 */ /* 0x000fe2000001020b */
[----:B------:R-:W-:Y:S01]  /*78d0*/  @P1 STG.E.U16 desc[UR36][R4.64], R24 ;  /* 0x0000001804001986 */ /* 0x000fe2000c101524 */
[----:B------:R-:W-:Y:S01]  /*78e0*/  ISETP.GT.AND P1, PT, R3, 0x8, PT ;  /* 0x000000080300780c */ /* 0x000fe20003f24270 */
[-C--:B------:R-:W-:Y:S01]  /*78f0*/  FMUL R31, R31, R155.reuse ;  /* 0x0000009b1f1f7220 */ /* 0x080fe20000400000 */
[----:B------:R-:W-:Y:S01]  /*7900*/  ISETP.GT.AND P4, PT, R0, 0x8, P0 ;  /* 0x000000080000780c */ /* 0x000fe20000784270 */
[----:B------:R-:W-:Y:S01]  /*7910*/  @P3 STG.E.U16 desc[UR36][R4.64+0x2], R25 ;  /* 0x0000021904003986 */ /* 0x000fe2000c101524 */
[----:B------:R-:W-:Y:S01]  /*7920*/  LEA R6, P3, R10, R4, 0x4 ;  /* 0x000000040a067211 */ /* 0x000fe200078620ff */
[-C--:B------:R-:W-:Y:S01]  /*7930*/  FMUL R32, R32, R155.reuse ;  /* 0x0000009b20207220 */ /* 0x080fe20000400000 */
[C---:B------:R-:W-:Y:S01]  /*7940*/  ISETP.GT.AND P2, PT, R0.reuse, 0x8, P2 ;  /* 0x000000080000780c */ /* 0x040fe20001744270 */
[-C--:B------:R-:W-:Y:S01]  /*7950*/  FMUL R33, R33, R155.reuse ;  /* 0x0000009b21217220 */ /* 0x080fe20000400000 */
[----:B------:R-:W-:Y:S01]  /*7960*/  ISETP.GT.AND P0, PT, R3, 0x9, PT ;  /* 0x000000090300780c */ /* 0x000fe20003f04270 */
[----:B------:R-:W-:Y:S01]  /*7970*/  IMAD.X R7, R11, 0x1, R5, P3 ;  /* 0x000000010b077824 */ /* 0x000fe200018e0605 */
[----:B------:R-:W-:Y:S01]  /*7980*/  ISETP.GT.AND P5, PT, R0, RZ, P1 ;  /* 0x000000ff0000720c */ /* 0x000fe20000fa4270 */
[-C--:B------:R-:W-:Y:S01]  /*7990*/  FMUL R34, R34, R155.reuse ;  /* 0x0000009b22227220 */ /* 0x080fe20000400000 */
[----:B------:R-:W-:Y:S01]  /*79a0*/  ISETP.GT.AND P3, PT, R0, RZ, P0 ;  /* 0x000000ff0000720c */ /* 0x000fe20000764270 */
[-C--:B------:R-:W-:Y:S01]  /*79b0*/  FMUL R35, R35, R155.reuse ;  /* 0x0000009b23237220 */ /* 0x080fe20000400000 */
[----:B------:R-:W-:Y:S01]  /*79c0*/  F2FP.BF16.F32.PACK_AB R26, RZ, R26 ;  /* 0x0000001aff1a723e */ /* 0x000fe200000010ff */
[----:B------:R-:W-:Y:S01]  /*79d0*/  FMUL R36, R36, R155 ;  /* 0x0000009b24247220 */ /* 0x000fe20000400000 */
[----:B------:R-:W-:Y:S01]  /*79e0*/  F2FP.BF16.F32.PACK_AB R27, RZ, R27 ;  /* 0x0000001bff1b723e */ /* 0x000fe200000010ff */
[----:B------:R-:W-:Y:S01]  /*79f0*/  FMUL R37, R37, R155 ;  /* 0x0000009b25257220 */ /* 0x000fe20000400000 */
[----:B------:R-:W-:Y:S01]  /*7a00*/  F2FP.BF16.F32.PACK_AB R28, RZ, R28 ;  /* 0x0000001cff1c723e */ /* 0x000fe200000010ff */
[----:B------:R-:W-:Y:S01]  /*7a10*/  @P2 STG.E.U16 desc[UR36][R6.64], R26 ;  /* 0x0000001a06002986 */ /* 0x000fe2000c101524 */
[----:B------:R-:W-:Y:S01]  /*7a20*/  F2FP.BF16.F32.PACK_AB R29, RZ, R29 ;  /* 0x0000001dff1d723e */ /* 0x000fe200000010ff */
[-C--:B------:R-:W-:Y:S01]  /*7a30*/  FMUL R38, R38, R155.reuse ;  /* 0x0000009b26267220 */ /* 0x080fe20000400000 */
[C---:B------:R-:W-:Y:S01]  /*7a40*/  ISETP.GT.AND P2, PT, R0.reuse, 0x8, P1 ;  /* 0x000000080000780c */ /* 0x040fe20000f44270 */
[----:B------:R-:W-:Y:S01]  /*7a50*/  @P4 STG.E.U16 desc[UR36][R6.64+0x2], R27 ;  /* 0x0000021b06004986 */ /* 0x000fe2000c101524 */
[----:B------:R-:W-:Y:S01]  /*7a60*/  ISETP.GT.AND P1, PT, R3, 0x10, PT ;  /* 0x000000100300780c */ /* 0x000fe20003f24270 */
[-C--:B------:R-:W-:Y:S01]  /*7a70*/  FMUL R39, R39, R155.reuse ;  /* 0x0000009b27277220 */ /* 0x080fe20000400000 */
[----:B------:R-:W-:Y:S01]  /*7a80*/  F2FP.BF16.F32.PACK_AB R30, RZ, R30 ;  /* 0x0000001eff1e723e */ /* 0x000fe200000010ff */
[----:B------:R-:W-:Y:S01]  /*7a90*/  @P5 STG.E.U16 desc[UR36][R4.64+0x10], R28 ;  /* 0x0000101c04005986 */ /* 0x000fe2000c101524 */
[----:B------:R-:W-:Y:S01]  /*7aa0*/  ISETP.GT.AND P4, PT, R0, RZ, P1 ;  /* 0x000000ff0000720c */ /* 0x000fe20000f84270 */
[----:B------:R-:W-:Y:S01]  /*7ab0*/  FMUL R40, R40, R155 ;  /* 0x0000009b28287220 */ /* 0x000fe20000400000 */
[----:B------:R-:W-:Y:S01]  /*7ac0*/  F2FP.BF16.F32.PACK_AB R31, RZ, R31 ;  /* 0x0000001fff1f723e */ /* 0x000fe200000010ff */
[----:B------:R-:W-:Y:S01]  /*7ad0*/  @P3 STG.E.U16 desc[UR36][R4.64+0x12], R29 ;  /* 0x0000121d04003986 */ /* 0x000fe2000c101524 */
[----:B------:R-:W-:Y:S01]  /*7ae0*/  ISETP.GT.AND P3, PT, R0, 0x8, P0 ;  /* 0x000000080000780c */ /* 0x000fe20000764270 */
[-C--:B------:R-:W-:Y:S01]  /*7af0*/  FMUL R41, R41, R155.reuse ;  /* 0x0000009b29297220 */ /* 0x080fe20000400000 */
[----:B------:R-:W-:Y:S01]  /*7b00*/  ISETP.GT.AND P0, PT, R3, 0x11, PT ;  /* 0x000000110300780c */ /* 0x000fe20003f04270 */
[----:B------:R-:W-:Y:S01]  /*7b10*/  @P2 STG.E.U16 desc[UR36][R6.64+0x10], R30 ;  /* 0x0000101e06002986 */ /* 0x000fe2000c101524 */
[----:B------:R-:W-:Y:S01]  /*7b20*/  F2FP.BF16.F32.PACK_AB R32, RZ, R32 ;  /* 0x00000020ff20723e */ /* 0x000fe200000010ff */
[-C--:B------:R-:W-:Y:S01]  /*7b30*/  FMUL R42, R42, R155.reuse ;  /* 0x0000009b2a2a7220 */ /* 0x080fe20000400000 */
[C---:B------:R-:W-:Y:S01]  /*7b40*/  ISETP.GT.AND P5, PT, R0.reuse, RZ, P0 ;  /* 0x000000ff0000720c */ /* 0x040fe200007a4270 */
[-C--:B------:R-:W-:Y:S01]  /*7b50*/  FMUL R43, R43, R155.reuse ;  /* 0x0000009b2b2b7220 */ /* 0x080fe20000400000 */
[----:B------:R-:W-:Y:S01]  /*7b60*/  ISETP.GT.AND P2, PT, R0, 0x8, P1 ;  /* 0x000000080000780c */ /* 0x000fe20000f44270 */
[-C--:B------:R-:W-:Y:S01]  /*7b70*/  FMUL R44, R44, R155.reuse ;  /* 0x0000009b2c2c7220 */ /* 0x080fe20000400000 */
[----:B------:R-:W-:Y:S01]  /*7b80*/  ISETP.GT.AND P1, PT, R3, 0x18, PT ;  /* 0x000000180300780c */ /* 0x000fe20003f24270 */
[----:B------:R-:W-:Y:S01]  /*7b90*/  FMUL R45, R45, R155 ;  /* 0x0000009b2d2d7220 */ /* 0x000fe20000400000 */
[----:B------:R-:W-:Y:S01]  /*7ba0*/  F2FP.BF16.F32.PACK_AB R33, RZ, R33 ;  /* 0x00000021ff21723e */ /* 0x000fe200000010ff */
[----:B------:R-:W-:Y:S01]  /*7bb0*/  @P3 STG.E.U16 desc[UR36][R6.64+0x12], R31 ;  /* 0x0000121f06003986 */ /* 0x000fe2000c101524 */
[----:B------:R-:W-:Y:S01]  /*7bc0*/  ISETP.GT.AND P3, PT, R0, 0x8, P0 ;  /* 0x000000080000780c */ /* 0x000fe20000764270 */
[-C--:B------:R-:W-:Y:S01]  /*7bd0*/  FMUL R46, R46, R155.reuse ;  /* 0x0000009b2e2e7220 */ /* 0x080fe20000400000 */
[----:B------:R-:W-:Y:S01]  /*7be0*/  ISETP.GT.AND P0, PT, R3, 0x19, PT ;  /* 0x000000190300780c */ /* 0x000fe20003f04270 */
[----:B------:R-:W-:Y:S01]  /*7bf0*/  @P4 STG.E.U16 desc[UR36][R4.64+0x20], R32 ;  /* 0x0000202004004986 */ /* 0x000fe2000c101524 */
[C---:B------:R-:W-:Y:S01]  /*7c00*/  ISETP.GT.AND P4, PT, R0.reuse, RZ, P1 ;  /* 0x000000ff0000720c */ /* 0x040fe20000f84270 */
[-C--:B------:R-:W-:Y:S01]  /*7c10*/  FMUL R47, R47, R155.reuse ;  /* 0x0000009b2f2f7220 */ /* 0x080fe20000400000 */
[----:B------:R-:W-:Y:S01]  /*7c20*/  F2FP.BF16.F32.PACK_AB R34, RZ, R34 ;  /* 0x00000022ff22723e */ /* 0x000fe200000010ff */
[----:B------:R-:W-:Y:S01]  /*7c30*/  @P5 STG.E.U16 desc[UR36][R4.64+0x22], R33 ;  /* 0x0000222104005986 */ /* 0x000fe2000c101524 */
[----:B------:R-:W-:Y:S01]  /*7c40*/  ISETP.GT.AND P5, PT, R0, RZ, P0 ;  /* 0x000000ff0000720c */ /* 0x000fe200007a4270 */
[----:B------:R-:W-:Y:S01]  /*7c50*/  FMUL R48, R48, R155 ;  /* 0x0000009b30307220 */ /* 0x000fe20000400000 */
[----:B------:R-:W-:Y:S01]  /*7c60*/  F2FP.BF16.F32.PACK_AB R35, RZ, R35 ;  /* 0x00000023ff23723e */ /* 0x000fe200000010ff */
[----:B------:R-:W-:Y:S01]  /*7c70*/  @P2 STG.E.U16 desc[UR36][R6.64+0x20], R34 ;  /* 0x0000202206002986 */ /* 0x000fe2000c101524 */
[----:B------:R-:W-:Y:S01]  /*7c80*/  F2FP.BF16.F32.PACK_AB R36, RZ, R36 ;  /* 0x00000024ff24723e */ /* 0x000fe200000010ff */
[-C--:B------:R-:W-:Y:S01]  /*7c90*/  FMUL R49, R49, R155.reuse ;  /* 0x0000009b31317220 */ /* 0x080fe20000400000 */
[----:B------:R-:W-:Y:S01]  /*7ca0*/  ISETP.GT.AND P2, PT, R0, 0x8, P1 ;  /* 0x000000080000780c */ /* 0x000fe20000f44270 */
[----:B------:R-:W-:Y:S01]  /*7cb0*/  @P3 STG.E.U16 desc[UR36][R6.64+0x22], R35 ;  /* 0x0000222306003986 */ /* 0x000fe2000c101524 */
[----:B------:R-:W-:Y:S01]  /*7cc0*/  ISETP.GT.AND P1, PT, R3, 0x20, PT ;  /* 0x000000200300780c */ /* 0x000fe20003f24270 */
[----:B------:R-:W-:Y:S01]  /*7cd0*/  FMUL R50, R50, R155 ;  /* 0x0000009b32327220 */ /* 0x000fe20000400000 */
[----:B------:R-:W-:Y:S01]  /*7ce0*/  F2FP.BF16.F32.PACK_AB R37, RZ, R37 ;  /* 0x00000025ff25723e */ /* 0x000fe200000010ff */
[----:B------:R-:W-:Y:S01]  /*7cf0*/  @P4 STG.E.U16 desc[UR36][R4.64+0x30], R36 ;  /* 0x0000302404004986 */ /* 0x000fe2000c101524 */
[C---:B------:R-:W-:Y:S01]  /*7d00*/  ISETP.GT.AND P3, PT, R0.reuse, 0x8, P0 ;  /* 0x000000080000780c */ /* 0x040fe20000764270 */
[-C--:B------:R-:W-:Y:S01]  /*7d10*/  FMUL R51, R51, R155.reuse ;  /* 0x0000009b33337220 */ /* 0x080fe20000400000 */
[----:B------:R-:W-:Y:S01]  /*7d20*/  ISETP.GT.AND P0, PT, R3, 0x21, PT ;  /* 0x000000210300780c */ /* 0x000fe20003f04270 */
[----:B------:R-:W-:Y:S01]  /*7d30*/  @P5 STG.E.U16 desc[UR36][R4.64+0x32], R37 ;  /* 0x0000322504005986 */ /* 0x000fe2000c101524 */
[----:B------:R-:W-:Y:S01]  /*7d40*/  ISETP.GT.AND P4, PT, R0, RZ, P1 ;  /* 0x000000ff0000720c */ /* 0x000fe20000f84270 */
[-C--:B------:R-:W-:Y:S01]  /*7d50*/  FMUL R52, R52, R155.reuse ;  /* 0x0000009b34347220 */ /* 0x080fe20000400000 */
[----:B------:R-:W-:Y:S01]  /*7d60*/  F2FP.BF16.F32.PACK_AB R38, RZ, R38 ;  /* 0x00000026ff26723e */ /* 0x000fe200000010ff */
[-C--:B------:R-:W-:Y:S01]  /*7d70*/  FMUL R53, R53, R155.reuse ;  /* 0x0000009b35357220 */ /* 0x080fe20000400000 */
        /* <DEDUP_REMOVED lines=325> */
[----:B------:R-:W-:Y:S01]  /*91d0*/  FMUL R151, R151, R155 ;  /* 0x0000009b97977220 */ /* 0x000fe20000400000 */
[----:B------:R-:W-:Y:S01]  /*91e0*/  ISETP.GT.AND P2, PT, R0, 0x8, P1 ;  /* 0x000000080000780c */ /* 0x000fe20000f44270 */
[----:B------:R-:W-:Y:S01]  /*91f0*/  @P3 STG.E.U16 desc[UR36][R6.64+0x132], R103 ;  /* 0x0001326706003986 */ /* 0x000fe2000c101524 */
[----:B------:R-:W-:-:S02]  /*9200*/  ISETP.GT.AND P1, PT, R3, 0xa8, PT ;  /* 0x000000a80300780c */ /* 0x000fc40003f24270 */
[----:B------:R-:W-:Y:S01]  /*9210*/  F2FP.BF16.F32.PACK_AB R105, RZ, R105 ;  /* 0x00000069ff69723e */ /* 0x000fe200000010ff */
[----:B------:R-:W-:Y:S01]  /*9220*/  @P4 STG.E.U16 desc[UR36][R4.64+0x140], R104 ;  /* 0x0001406804004986 */ /* 0x000fe2000c101524 */
[C---:B------:R-:W-:Y:S02]  /*9230*/  ISETP.GT.AND P3, PT, R0.reuse, 0x8, P0 ;  /* 0x000000080000780c */ /* 0x040fe40000764270 */
[----:B------:R-:W-:Y:S01]  /*9240*/  ISETP.GT.AND P0, PT, R3, 0xa9, PT ;  /* 0x000000a90300780c */ /* 0x000fe20003f04270 */
[----:B------:R-:W-:Y:S01]  /*9250*/  @P5 STG.E.U16 desc[UR36][R4.64+0x142], R105 ;  /* 0x0001426904005986 */ /* 0x000fe2000c101524 */
[C---:B------:R-:W-:Y:S02]  /*9260*/  ISETP.GT.AND P4, PT, R0.reuse, RZ, P1 ;  /* 0x000000ff0000720c */ /* 0x040fe40000f84270 */
[----:B------:R-:W-:Y:S02]  /*9270*/  F2FP.BF16.F32.PACK_AB R106, RZ, R106 ;  /* 0x0000006aff6a723e */ /* 0x000fe400000010ff */
[----:B------:R-:W-:-:S02]  /*9280*/  ISETP.GT.AND P5, PT, R0, RZ, P0 ;  /* 0x000000ff0000720c */ /* 0x000fc400007a4270 */
[----:B------:R-:W-:Y:S01]  /*9290*/  F2FP.BF16.F32.PACK_AB R107, RZ, R107 ;  /* 0x0000006bff6b723e */ /* 0x000fe200000010ff */
[----:B------:R-:W-:Y:S01]  /*92a0*/  @P2 STG.E.U16 desc[UR36][R6.64+0x140], R106 ;  /* 0x0001406a06002986 */ /* 0x000fe2000c101524 */
[----:B------:R-:W-:Y:S02]  /*92b0*/  F2FP.BF16.F32.PACK_AB R108, RZ, R108 ;  /* 0x0000006cff6c723e */ /* 0x000fe400000010ff */
[C---:B------:R-:W-:Y:S01]  /*92c0*/  ISETP.GT.AND P2, PT, R0.reuse, 0x8, P1 ;  /* 0x000000080000780c */ /* 0x040fe20000f44270 */
[----:B------:R-:W-:Y:S01]  /*92d0*/  @P3 STG.E.U16 desc[UR36][R6.64+0x142], R107 ;  /* 0x0001426b06003986 */ /* 0x000fe2000c101524 */
[----:B------:R-:W-:Y:S02]  /*92e0*/  ISETP.GT.AND P1, PT, R3, 0xb0, PT ;  /* 0x000000b00300780c */ /* 0x000fe40003f24270 */
[----:B------:R-:W-:Y:S01]  /*92f0*/  F2FP.BF16.F32.PACK_AB R109, RZ, R109 ;  /* 0x0000006dff6d723e */ /* 0x000fe200000010ff */
[----:B------:R-:W-:Y:S01]  /*9300*/  @P4 STG.E.U16 desc[UR36][R4.64+0x150], R108 ;  /* 0x0001506c04004986 */ /* 0x000fe2000c101524 */
[----:B------:R-:W-:-:S02]  /*9310*/  ISETP.GT.AND P3, PT, R0, 0x8, P0 ;  /* 0x000000080000780c */ /* 0x000fc40000764270 */
[----:B------:R-:W-:Y:S01]  /*9320*/  ISETP.GT.AND P0, PT, R3, 0xb1, PT ;  /* 0x000000b10300780c */ /* 0x000fe20003f04270 */
[----:B------:R-:W-:Y:S01]  /*9330*/  @P5 STG.E.U16 desc[UR36][R4.64+0x152], R109 ;  /* 0x0001526d04005986 */ /* 0x000fe2000c101524 */
[C---:B------:R-:W-:Y:S02]  /*9340*/  ISETP.GT.AND P4, PT, R0.reuse, RZ, P1 ;  /* 0x000000ff0000720c */ /* 0x040fe40000f84270 */
[----:B------:R-:W-:Y:S02]  /*9350*/  F2FP.BF16.F32.PACK_AB R110, RZ, R110 ;  /* 0x0000006eff6e723e */ /* 0x000fe400000010ff */
[----:B------:R-:W-:Y:S02]  /*9360*/  ISETP.GT.AND P5, PT, R0, RZ, P0 ;  /* 0x000000ff0000720c */ /* 0x000fe400007a4270 */
[----:B------:R-:W-:Y:S01]  /*9370*/  F2FP.BF16.F32.PACK_AB R111, RZ, R111 ;  /* 0x0000006fff6f723e */ /* 0x000fe200000010ff */
[----:B------:R-:W-:Y:S01]  /*9380*/  @P2 STG.E.U16 desc[UR36][R6.64+0x150], R110 ;  /* 0x0001506e06002986 */ /* 0x000fe2000c101524 */
[----:B------:R-:W-:-:S02]  /*9390*/  F2FP.BF16.F32.PACK_AB R112, RZ, R112 ;  /* 0x00000070ff70723e */ /* 0x000fc400000010ff */
[C---:B------:R-:W-:Y:S01]  /*93a0*/  ISETP.GT.AND P2, PT, R0.reuse, 0x8, P1 ;  /* 0x000000080000780c */ /* 0x040fe20000f44270 */
[----:B------:R-:W-:Y:S01]  /*93b0*/  @P3 STG.E.U16 desc[UR36][R6.64+0x152], R111 ;  /* 0x0001526f06003986 */ /* 0x000fe2000c101524 */
[C---:B------:R-:W-:Y:S02]  /*93c0*/  ISETP.GT.AND P1, PT, R3.reuse, 0xb8, PT ;  /* 0x000000b80300780c */ /* 0x040fe40003f24270 */
[----:B------:R-:W-:Y:S01]  /*93d0*/  F2FP.BF16.F32.PACK_AB R113, RZ, R113 ;  /* 0x00000071ff71723e */ /* 0x000fe200000010ff */
[----:B------:R-:W-:Y:S01]  /*93e0*/  @P4 STG.E.U16 desc[UR36][R4.64+0x160], R112 ;  /* 0x0001607004004986 */ /* 0x000fe2000c101524 */
[C---:B------:R-:W-:Y:S02]  /*93f0*/  ISETP.GT.AND P3, PT, R0.reuse, 0x8, P0 ;  /* 0x000000080000780c */ /* 0x040fe40000764270 */
[----:B------:R-:W-:Y:S01]  /*9400*/  ISETP.GT.AND P0, PT, R3, 0xb9, PT ;  /* 0x000000b90300780c */ /* 0x000fe20003f04270 */
[----:B------:R-:W-:Y:S01]  /*9410*/  @P5 STG.E.U16 desc[UR36][R4.64+0x162], R113 ;  /* 0x0001627104005986 */ /* 0x000fe2000c101524 */
[----:B------:R-:W-:-:S02]  /*9420*/  ISETP.GT.AND P4, PT, R0, RZ, P1 ;  /* 0x000000ff0000720c */ /* 0x000fc40000f84270 */
[----:B------:R-:W-:Y:S02]  /*9430*/  F2FP.BF16.F32.PACK_AB R114, RZ, R114 ;  /* 0x00000072ff72723e */ /* 0x000fe400000010ff */
[C---:B------:R-:W-:Y:S02]  /*9440*/  ISETP.GT.AND P5, PT, R0.reuse, RZ, P0 ;  /* 0x000000ff0000720c */ /* 0x040fe400007a4270 */
[----:B------:R-:W-:Y:S01]  /*9450*/  F2FP.BF16.F32.PACK_AB R115, RZ, R115 ;  /* 0x00000073ff73723e */ /* 0x000fe200000010ff */
[----:B------:R-:W-:Y:S01]  /*9460*/  @P2 STG.E.U16 desc[UR36][R6.64+0x160], R114 ;  /* 0x0001607206002986 */ /* 0x000fe2000c101524 */
[----:B------:R-:W-:Y:S02]  /*9470*/  F2FP.BF16.F32.PACK_AB R116, RZ, R116 ;  /* 0x00000074ff74723e */ /* 0x000fe400000010ff */
        /* <DEDUP_REMOVED lines=65> */
[----:B------:R-:W-:Y:S02]  /*9890*/  ISETP.GT.AND P5, PT, R0, RZ, P0 ;  /* 0x000000ff0000720c */ /* 0x000fe400007a4270 */
[----:B------:R-:W-:Y:S02]  /*98a0*/  F2FP.BF16.F32.PACK_AB R134, RZ, R134 ;  /* 0x00000086ff86723e */ /* 0x000fe400000010ff */
[----:B------:R-:W-:Y:S02]  /*98b0*/  F2FP.BF16.F32.PACK_AB R135, RZ, R135 ;  /* 0x00000087ff87723e */ /* 0x000fe400000010ff */
[----:B------:R-:W-:Y:S01]  /*98c0*/  F2FP.BF16.F32.PACK_AB R136, RZ, R136 ;  /* 0x00000088ff88723e */ /* 0x000fe200000010ff */
[----:B------:R-:W-:Y:S01]  /*98d0*/  @P2 STG.E.U16 desc[UR36][R6.64+0x1b0], R134 ;  /* 0x0001b08606002986 */ /* 0x000fe2000c101524 */
[----:B------:R-:W-:-:S02]  /*98e0*/  F2FP.BF16.F32.PACK_AB R137, RZ, R137 ;  /* 0x00000089ff89723e */ /* 0x000fc400000010ff */
[C---:B------:R-:W-:Y:S01]  /*98f0*/  ISETP.GT.AND P1, PT, R0.reuse, 0x8, P1 ;  /* 0x000000080000780c */ /* 0x040fe20000f24270 */
[----:B------:R-:W-:Y:S01]  /*9900*/  @P3 STG.E.U16 desc[UR36][R6.64+0x1b2], R135 ;  /* 0x0001b28706003986 */ /* 0x000fe2000c101524 */
[C---:B------:R-:W-:Y:S02]  /*9910*/  ISETP.GT.AND P2, PT, R0.reuse, 0x8, P0 ;  /* 0x000000080000780c */ /* 0x040fe40000744270 */
[C---:B------:R-:W-:Y:S01]  /*9920*/  ISETP.GT.AND P0, PT, R3.reuse, 0xe9, PT ;  /* 0x000000e90300780c */ /* 0x040fe20003f04270 */
[----:B------:R-:W-:Y:S01]  /*9930*/  @P4 STG.E.U16 desc[UR36][R4.64+0x1c0], R136 ;  /* 0x0001c08804004986 */ /* 0x000fe2000c101524 */
[----:B------:R-:W-:Y:S02]  /*9940*/  ISETP.GT.AND P4, PT, R3, 0xe8, PT ;  /* 0x000000e80300780c */ /* 0x000fe40003f84270 */
[----:B------:R-:W-:Y:S01]  /*9950*/  F2FP.BF16.F32.PACK_AB R138, RZ, R138 ;  /* 0x0000008aff8a723e */ /* 0x000fe200000010ff */
[----:B------:R-:W-:Y:S01]  /*9960*/  @P5 STG.E.U16 desc[UR36][R4.64+0x1c2], R137 ;  /* 0x0001c28904005986 */ /* 0x000fe2000c101524 */
[----:B------:R-:W-:-:S02]  /*9970*/  ISETP.GT.AND P5, PT, R0, RZ, P4 ;  /* 0x000000ff0000720c */ /* 0x000fc400027a4270 */
[----:B------:R-:W-:Y:S01]  /*9980*/  F2FP.BF16.F32.PACK_AB R139, RZ, R139 ;  /* 0x0000008bff8b723e */ /* 0x000fe200000010ff */
[----:B------:R-:W-:Y:S01]  /*9990*/  @P1 STG.E.U16 desc[UR36][R6.64+0x1c0], R138 ;  /* 0x0001c08a06001986 */ /* 0x000fe2000c101524 */
[----:B------:R-:W-:Y:S02]  /*99a0*/  F2FP.BF16.F32.PACK_AB R140, RZ, R140 ;  /* 0x0000008cff8c723e */ /* 0x000fe400000010ff */
[C---:B------:R-:W-:Y:S01]  /*99b0*/  ISETP.GT.AND P3, PT, R0.reuse, RZ, P0 ;  /* 0x000000ff0000720c */ /* 0x040fe20000764270 */
[----:B------:R-:W-:Y:S01]  /*99c0*/  @P2 STG.E.U16 desc[UR36][R6.64+0x1c2], R139 ;  /* 0x0001c28b06002986 */ /* 0x000fe2000c101524 */
[C---:B------:R-:W-:Y:S02]  /*99d0*/  ISETP.GT.AND P4, PT, R0.reuse, 0x8, P4 ;  /* 0x000000080000780c */ /* 0x040fe40002784270 */
[----:B------:R-:W-:Y:S02]  /*99e0*/  F2FP.BF16.F32.PACK_AB R141, RZ, R141 ;  /* 0x0000008dff8d723e */ /* 0x000fe400000010ff */
[----:B------:R-:W-:Y:S01]  /*99f0*/  F2FP.BF16.F32.PACK_AB R142, RZ, R142 ;  /* 0x0000008eff8e723e */ /* 0x000fe200000010ff */
[----:B------:R-:W-:Y:S01]  /*9a00*/  @P5 STG.E.U16 desc[UR36][R4.64+0x1d0], R140 ;  /* 0x0001d08c04005986 */ /* 0x000fe2000c101524 */
[----:B------:R-:W-:-:S02]  /*9a10*/  ISETP.GT.AND P5, PT, R0, 0x8, P0 ;  /* 0x000000080000780c */ /* 0x000fc400007a4270 */
[----:B------:R-:W-:Y:S02]  /*9a20*/  F2FP.BF16.F32.PACK_AB R143, RZ, R143 ;  /* 0x0000008fff8f723e */ /* 0x000fe400000010ff */
[C---:B------:R-:W-:Y:S01]  /*9a30*/  ISETP.GT.AND P0, PT, R3.reuse, 0xf1, PT ;  /* 0x000000f10300780c */ /* 0x040fe20003f04270 */
[----:B------:R-:W-:Y:S01]  /*9a40*/  @P3 STG.E.U16 desc[UR36][R4.64+0x1d2], R141 ;  /* 0x0001d28d04003986 */ /* 0x000fe2000c101524 */
[----:B------:R-:W-:Y:S02]  /*9a50*/  ISETP.GT.AND P3, PT, R3, 0xf0, PT ;  /* 0x000000f00300780c */ /* 0x000fe40003f64270 */
[----:B------:R-:W-:Y:S01]  /*9a60*/  F2FP.BF16.F32.PACK_AB R144, RZ, R144 ;  /* 0x00000090ff90723e */ /* 0x000fe200000010ff */
[----:B------:R-:W-:Y:S01]  /*9a70*/  @P4 STG.E.U16 desc[UR36][R6.64+0x1d0], R142 ;  /* 0x0001d08e06004986 */ /* 0x000fe2000c101524 */
[C---:B------:R-:W-:Y:S02]  /*9a80*/  ISETP.GT.AND P4, PT, R0.reuse, RZ, P3 ;  /* 0x000000ff0000720c */ /* 0x040fe40001f84270 */
[----:B------:R-:W-:Y:S01]  /*9a90*/  F2FP.BF16.F32.PACK_AB R145, RZ, R145 ;  /* 0x00000091ff91723e */ /* 0x000fe200000010ff */
[----:B------:R-:W-:Y:S01]  /*9aa0*/  @P5 STG.E.U16 desc[UR36][R6.64+0x1d2], R143 ;  /* 0x0001d28f06005986 */ /* 0x000fe2000c101524 */
[----:B------:R-:W-:-:S02]  /*9ab0*/  ISETP.GT.AND P5, PT, R0, RZ, P0 ;  /* 0x000000ff0000720c */ /* 0x000fc400007a4270 */
[C---:B------:R-:W-:Y:S02]  /*9ac0*/  ISETP.GT.AND P2, PT, R3.reuse, 0xf8, PT ;  /* 0x000000f80300780c */ /* 0x040fe40003f44270 */
[----:B------:R-:W-:Y:S02]  /*9ad0*/  ISETP.GT.AND P1, PT, R3, 0xf9, PT ;  /* 0x000000f90300780c */ /* 0x000fe40003f24270 */
[C---:B------:R-:W-:Y:S02]  /*9ae0*/  ISETP.GT.AND P3, PT, R0.reuse, 0x8, P3 ;  /* 0x000000080000780c */ /* 0x040fe40001f64270 */
[C---:B------:R-:W-:Y:S01]  /*9af0*/  ISETP.GT.AND P0, PT, R0.reuse, 0x8, P0 ;  /* 0x000000080000780c */ /* 0x040fe20000704270 */
[----:B------:R-:W-:Y:S01]  /*9b00*/  @P4 STG.E.U16 desc[UR36][R4.64+0x1e0], R144 ;  /* 0x0001e09004004986 */ /* 0x000fe2000c101524 */
[C---:B------:R-:W-:Y:S02]  /*9b10*/  ISETP.GT.AND P4, PT, R0.reuse, RZ, P1 ;  /* 0x000000ff0000720c */ /* 0x040fe40000f84270 */
[----:B------:R-:W-:Y:S01]  /*9b20*/  F2FP.BF16.F32.PACK_AB R146, RZ, R146 ;  /* 0x00000092ff92723e */ /* 0x000fe200000010ff */
[----:B------:R-:W-:Y:S01]  /*9b30*/  @P5 STG.E.U16 desc[UR36][R4.64+0x1e2], R145 ;  /* 0x0001e29104005986 */ /* 0x000fe2000c101524 */
[----:B------:R-:W-:-:S02]  /*9b40*/  ISETP.GT.AND P5, PT, R0, RZ, P2 ;  /* 0x000000ff0000720c */ /* 0x000fc400017a4270 */
[C---:B------:R-:W-:Y:S02]  /*9b50*/  ISETP.GT.AND P2, PT, R0.reuse, 0x8, P2 ;  /* 0x000000080000780c */ /* 0x040fe40001744270 */
[----:B------:R-:W-:Y:S01]  /*9b60*/  F2FP.BF16.F32.PACK_AB R147, RZ, R147 ;  /* 0x00000093ff93723e */ /* 0x000fe200000010ff */
[----:B------:R-:W-:Y:S01]  /*9b70*/  @P3 STG.E.U16 desc[UR36][R6.64+0x1e0], R146 ;  /* 0x0001e09206003986 */ /* 0x000fe2000c101524 */
[----:B------:R-:W-:Y:S02]  /*9b80*/  ISETP.GT.AND P1, PT, R0, 0x8, P1 ;  /* 0x000000080000780c */ /* 0x000fe40000f24270 */
[----:B------:R-:W-:Y:S01]  /*9b90*/  F2FP.BF16.F32.PACK_AB R148, RZ, R148 ;  /* 0x00000094ff94723e */ /* 0x000fe200000010ff */
[----:B------:R-:W-:Y:S01]  /*9ba0*/  @P0 STG.E.U16 desc[UR36][R6.64+0x1e2], R147 ;  /* 0x0001e29306000986 */ /* 0x000fe2000c101524 */
[----:B------:R-:W-:Y:S02]  /*9bb0*/  F2FP.BF16.F32.PACK_AB R149, RZ, R149 ;  /* 0x00000095ff95723e */ /* 0x000fe400000010ff */
[----:B------:R-:W-:Y:S01]  /*9bc0*/  F2FP.BF16.F32.PACK_AB R150, RZ, R150 ;  /* 0x00000096ff96723e */ /* 0x000fe200000010ff */
[----:B------:R-:W-:Y:S01]  /*9bd0*/  @P5 STG.E.U16 desc[UR36][R4.64+0x1f0], R148 ;  /* 0x0001f09404005986 */ /* 0x000fe2000c101524 */
[----:B------:R-:W-:-:S03]  /*9be0*/  F2FP.BF16.F32.PACK_AB R151, RZ, R151 ;  /* 0x00000097ff97723e */ /* 0x000fc600000010ff */
[----:B------:R0:W-:Y:S02]  /*9bf0*/  @P4 STG.E.U16 desc[UR36][R4.64+0x1f2], R149 ;  /* 0x0001f29504004986 */ /* 0x0001e4000c101524 */
[----:B0-----:R-:W-:Y:S02]  /*9c00*/  @P2 IMAD.MOV.U32 R4, RZ, RZ, R6 ;  /* 0x000000ffff042224 */ /* 0x001fe400078e0006 */
[----:B------:R-:W-:-:S05]  /*9c10*/  @P2 IMAD.MOV.U32 R5, RZ, RZ, R7 ;  /* 0x000000ffff052224 */ /* 0x000fca00078e0007 */
[----:B------:R0:W-:Y:S04]  /*9c20*/  @P2 STG.E.U16 desc[UR36][R4.64+0x1f0], R150 ;  /* 0x0001f09604002986 */ /* 0x0001e8000c101524 */
[----:B------:R0:W-:Y:S02]  /*9c30*/  @P1 STG.E.U16 desc[UR36][R6.64+0x1f2], R151 ;  /* 0x0001f29706001986 */ /* 0x0001e4000c101524 */
.L_x_286:
[----:B------:R-:W-:Y:S05]  /*9c40*/  BSYNC B0 ;  /* 0x0000000000007941 */ /* 0x000fea0003800000 */
.L_x_32:
[----:B------:R-:W-:Y:S01]  /*9c50*/  ULDC UR4, c[0x0][0xc] ;  /* 0x0000030000047ab9 */ /* 0x000fe20000000800 */
[----:B------:R-:W-:Y:S01]  /*9c60*/  ULDC UR5, c[0x0][0x10] ;  /* 0x0000040000057ab9 */ /* 0x000fe20000000800 */
[----:B0-----:R-:W0:Y:S01]  /*9c70*/  LDC R3, c[0x0][0x14] ;  /* 0x00000500ff037b82 */ /* 0x001e220000000800 */
[----:B------:R-:W-:Y:S01]  /*9c80*/  UIMAD.WIDE.U32 UR4, UR4, UR5, URZ ;  /* 0x00000005040472a5 */ /* 0x000fe2000f8e003f */
[----:B------:R-:W-:Y:S01]  /*9c90*/  PRMT R0, RZ, 0x7610, R0 ;  /* 0x00007610ff007816 */ /* 0x000fe20000000000 */
[----:B------:R-:W-:Y:S02]  /*9ca0*/  IMAD.MOV.U32 R153, RZ, RZ, -0x1 ;  /* 0xffffffffff997424 */ /* 0x000fe400078e00ff */
[----:B------:R-:W-:Y:S02]  /*9cb0*/  IMAD.MOV.U32 R23, RZ, RZ, -0x1 ;  /* 0xffffffffff177424 */ /* 0x000fe400078e00ff */
[----:B0-----:R-:W-:-:S04]  /*9cc0*/  IMAD.WIDE.U32 R16, R3, UR4, R16 ;  /* 0x0000000403107c25 */ /* 0x001fc8000f8e0010 */
[----:B------:R-:W-:Y:S01]  /*9cd0*/  IMAD R3, R3, UR5, RZ ;  /* 0x0000000503037c24 */ /* 0x000fe2000f8e02ff */
[----:B------:R-:W-:Y:S02]  /*9ce0*/  ULDC.64 UR4, c[0x0][0x650] ;  /* 0x0001940000047ab9 */ /* 0x000fe40000000a00 */
[----:B------:R-:W-:Y:S01]  /*9cf0*/  ISETP.GE.U32.AND P0, PT, R16, UR4, PT ;  /* 0x0000000410007c0c */ /* 0x000fe2000bf06070 */
[----:B------:R-:W-:-:S05]  /*9d00*/  IMAD.IADD R17, R17, 0x1, R3 ;  /* 0x0000000111117824 */ /* 0x000fca00078e0203 */
[----:B------:R-:W-:-:S13]  /*9d10*/  ISETP.GE.U32.AND.EX P0, PT, R17, UR5, PT, P0 ;  /* 0x0000000511007c0c */ /* 0x000fda000bf06100 */
[----:B------:R-:W-:Y:S05]  /*9d20*/  @P0 BRA `(.L_x_287) ;  /* 0x0000000400640947 */ /* 0x000fea0003800000 */
[----:B------:R-:W0:Y:S01]  /*9d30*/  S2R R12, SR_CTAID.X ;  /* 0x00000000000c7919 */ /* 0x000e220000002500 */
[----:B------:R-:W0:Y:S01]  /*9d40*/  LDC.64 R10, c[0x0][0x628] ;  /* 0x00018a00ff0a7b82 */ /* 0x000e220000000a00 */
[----:B------:R-:W-:Y:S01]  /*9d50*/  ULDC UR4, c[0x0][0x150] ;  /* 0x0000540000047ab9 */ /* 0x000fe20000000800 */
[----:B-1234-:R-:W-:Y:S01]  /*9d60*/  IMAD.MOV.U32 R8, RZ, RZ, R16 ;  /* 0x000000ffff087224 */ /* 0x01efe200078e0010 */
[----:B-----5:R-:W1:Y:S01]  /*9d70*/  S2R R24, SR_CTAID.Y ;  /* 0x0000000000187919 */ /* 0x020e620000002600 */
[----:B------:R-:W-:-:S04]  /*9d80*/  IMAD.MOV.U32 R9, RZ, RZ, R17 ;  /* 0x000000ffff097224 */ /* 0x000fc800078e0011 */
[----:B------:R-:W2:Y:S08]  /*9d90*/  LDC R21, c[0x0][0x144] ;  /* 0x00005100ff157b82 */ /* 0x000eb00000000800 */
[----:B------:R-:W3:Y:S08]  /*9da0*/  LDC R0, c[0x0][0x630] ;  /* 0x00018c00ff007b82 */ /* 0x000ef00000000800 */
[----:B------:R-:W4:Y:S01]  /*9db0*/  LDC.64 R14, c[0x0][0x620] ;  /* 0x00018800ff0e7b82 */ /* 0x000f220000000a00 */
[----:B0-----:R-:W-:-:S04]  /*9dc0*/  ISETP.NE.U32.AND P0, PT, R10, RZ, PT ;  /* 0x000000ff0a00720c */ /* 0x001fc80003f05070 */
[----:B------:R-:W-:Y:S02]  /*9dd0*/  ISETP.NE.AND.EX P0, PT, R11, RZ, PT, P0 ;  /* 0x000000ff0b00720c */ /* 0x000fe40003f05300 */
[----:B------:R-:W-:-:S05]  /*9de0*/  I2FP.F32.U32 R3, R12 ;  /* 0x0000000c00037245 */ /* 0x000fca0000201000 */
[----:B------:R-:W-:-:S04]  /*9df0*/  FMUL R3, R3, UR4 ;  /* 0x0000000403037c20 */ /* 0x000fc80008400000 */
[----:B------:R0:W0:Y:S02]  /*9e00*/  F2I.U32.TRUNC.NTZ R20, R3 ;  /* 0x0000000300147305 */ /* 0x000024000020f000 */
[----:B-123--:R-:W-:Y:S05]  /*9e10*/  @!P0 BRA `(.L_x_288) ;  /* 0x0000000000288947 */ /* 0x00efea0003800000 */
[----:B0-----:R-:W0:Y:S02]  /*9e20*/  LDC R3, c[0x0][0x634] ;  /* 0x00018d00ff037b82 */ /* 0x001e240000000800 */
        /* <DEDUP_REMOVED lines=9> */
.L_x_288:
[----:B------:R-:W1:Y:S01]  /*9ec0*/  LDC.64 R28, c[0x0][0x640] ;  /* 0x00019000ff1c7b82 */ /* 0x000e620000000a00 */
[-CC-:B------:R-:W-:Y:S01]  /*9ed0*/  SHF.R.U64 R23, R8, R0.reuse, R9.reuse ;  /* 0x0000000008177219 */ /* 0x180fe20000001209 */
[----:B0-----:R-:W-:Y:S01]  /*9ee0*/  IMAD.MOV R20, RZ, RZ, -R20 ;  /* 0x000000ffff147224 */ /* 0x001fe200078e0a14 */
[----:B------:R-:W-:Y:S01]  /*9ef0*/  SHF.R.U32.HI R0, RZ, R0, R9 ;  /* 0x00000000ff007219 */ /* 0x000fe20000011609 */
[----:B------:R-:W-:Y:S01]  /*9f00*/  ULDC UR4, c[0x0][0x154] ;  /* 0x0000550000047ab9 */ /* 0x000fe20000000800 */
[----:B------:R-:W-:Y:S01]  /*9f10*/  IADD3 R3, P0, RZ, -R23, RZ ;  /* 0x80000017ff037210 */ /* 0x000fe20007f1e0ff */
[----:B------:R-:W-:Y:S02]  /*9f20*/  IMAD R21, R21, R20, R12 ;  /* 0x0000001415157224 */ /* 0x000fe400078e020c */
[----:B------:R-:W0:Y:S01]  /*9f30*/  LDC R6, c[0x0][0x618] ;  /* 0x00018600ff067b82 */ /* 0x000e220000000800 */
[----:B------:R-:W-:Y:S02]  /*9f40*/  IMAD.MOV.U32 R7, RZ, RZ, 0x1 ;  /* 0x00000001ff077424 */ /* 0x000fe400078e00ff */
[----:B------:R-:W-:-:S04]  /*9f50*/  IMAD.X R5, RZ, RZ, ~R0, P0 ;  /* 0x000000ffff057224 */ /* 0x000fc800000e0e00 */
[-C--:B----4-:R-:W-:Y:S01]  /*9f60*/  IMAD R0, R5, R14.reuse, RZ ;  /* 0x0000000e05007224 */ /* 0x090fe200078e02ff */
[----:B------:R-:W2:Y:S01]  /*9f70*/  LDC R8, c[0x0][0x608] ;  /* 0x00018200ff087b82 */ /* 0x000ea20000000800 */
[----:B------:R-:W-:-:S04]  /*9f80*/  IMAD.WIDE.U32 R4, R3, R14, R16 ;  /* 0x0000000e03047225 */ /* 0x000fc800078e0010 */
[----:B------:R-:W-:Y:S01]  /*9f90*/  IMAD R3, R3, R15, R0 ;  /* 0x0000000f03037224 */ /* 0x000fe200078e0200 */
[----:B------:R-:W-:Y:S02]  /*9fa0*/  I2FP.F32.U32 R0, R24 ;  /* 0x0000001800007245 */ /* 0x000fe40000201000 */
[----:B------:R-:W3:Y:S01]  /*9fb0*/  LDC R26, c[0x0][0x658] ;  /* 0x00019600ff1a7b82 */ /* 0x000ee20000000800 */
[----:B------:R-:W-:Y:S01]  /*9fc0*/  IMAD.IADD R3, R5, 0x1, R3 ;  /* 0x0000000105037824 */ /* 0x000fe200078e0203 */
[----:B-1----:R-:W-:Y:S01]  /*9fd0*/  ISETP.NE.U32.AND P0, PT, R28, RZ, PT ;  /* 0x000000ff1c00720c */ /* 0x002fe20003f05070 */
[----:B------:R-:W-:Y:S01]  /*9fe0*/  FMUL R0, R0, UR4 ;  /* 0x0000000400007c20 */ /* 0x000fe20008400000 */
[----:B------:R-:W-:Y:S02]  /*9ff0*/  IMAD.MOV.U32 R5, RZ, RZ, -0x1 ;  /* 0xffffffffff057424 */ /* 0x000fe400078e00ff */
[----:B------:R-:W-:Y:S01]  /*a000*/  ISETP.NE.AND.EX P0, PT, R29, RZ, PT, P0 ;  /* 0x000000ff1d00720c */ /* 0x000fe20003f05300 */
[----:B------:R1:W4:Y:S01]  /*a010*/  F2I.U32.TRUNC.NTZ R13, R0 ;  /* 0x00000000000d7305 */ /* 0x000322000020f000 */
[----:B------:R-:W1:Y:S01]  /*a020*/  LDC R15, c[0x0][0x148] ;  /* 0x00005200ff0f7b82 */ /* 0x000e620000000800 */
[----:B0-----:R-:W-:-:S02]  /*a030*/  SHF.R.U64 R12, R4, R6, R3 ;  /* 0x00000006040c7219 */ /* 0x001fc40000001203 */
[----:B------:R-:W-:-:S05]  /*a040*/  SHF.R.U32.HI R3, RZ, R6, R3 ;  /* 0x00000006ff037219 */ /* 0x000fca0000011603 */
[----:B------:R-:W0:Y:S01]  /*a050*/  LDC R20, c[0x0][0x600] ;  /* 0x00018000ff147b82 */ /* 0x000e220000000800 */
[-CC-:B--2---:R-:W-:Y:S02]  /*a060*/  SHF.R.U64 R10, R12, R8.reuse, R3.reuse ;  /* 0x000000080c0a7219 */ /* 0x184fe40000001203 */
[----:B------:R-:W-:-:S05]  /*a070*/  SHF.R.U32.HI R3, RZ, R8, R3 ;  /* 0x00000008ff037219 */ /* 0x000fca0000011603 */
[----:B------:R-:W2:Y:S01]  /*a080*/  LDC R27, c[0x0][0x648] ;  /* 0x00019200ff1b7b82 */ /* 0x000ea20000000800 */
[-C--:B---3--:R-:W-:Y:S02]  /*a090*/  SHF.L.U32 R4, R5, R26.reuse, RZ ;  /* 0x0000001a05047219 */ /* 0x088fe400000006ff */
[--C-:B------:R-:W-:Y:S02]  /*a0a0*/  SHF.R.U64 R14, R10, R26, R3.reuse ;  /* 0x0000001a0a0e7219 */ /* 0x100fe40000001203 */
[----:B------:R-:W-:Y:S02]  /*a0b0*/  LOP3.LUT R25, RZ, R4, RZ, 0x33, !PT ;  /* 0x00000004ff197212 */ /* 0x000fe400078e33ff */
[-C--:B------:R-:W-:Y:S01]  /*a0c0*/  SHF.R.U32.HI R5, RZ, R26.reuse, R3 ;  /* 0x0000001aff057219 */ /* 0x080fe20000011603 */
[----:B------:R-:W3:Y:S01]  /*a0d0*/  LDC R30, c[0x0][0x638] ;  /* 0x00018e00ff1e7b82 */ /* 0x000ee20000000800 */
[----:B------:R-:W-:Y:S01]  /*a0e0*/  SHF.L.U32 R154, R7, R26, RZ ;  /* 0x0000001a079a7219 */ /* 0x000fe200000006ff */
[----:B------:R-:W-:-:S06]  /*a0f0*/  IMAD.MOV.U32 R4, RZ, RZ, R14 ;  /* 0x000000ffff047224 */ /* 0x000fcc00078e000e */
[----:B------:R-:W0:Y:S01]  /*a100*/  LDC R31, c[0x0][0x610] ;  /* 0x00018400ff1f7b82 */ /* 0x000e220000000800 */
[----:B----4-:R-:W-:Y:S05]  /*a110*/  @!P0 BRA `(.L_x_289) ;  /* 0x0000000000288947 */ /* 0x010fea0003800000 */
        /* <DEDUP_REMOVED lines=10> */
.L_x_289:
[----:B------:R-:W-:Y:S01]  /*a1c0*/  ISETP.NE.AND P0, PT, R2, 0x1, PT ;  /* 0x000000010200780c */ /* 0x000fe20003f05270 */
[----:B0-----:R-:W-:Y:S01]  /*a1d0*/  VIADD R7, R20, 0xffffffff ;  /* 0xffffffff14077836 */ /* 0x001fe20000000000 */
[----:B-12---:R-:W-:Y:S01]  /*a1e0*/  SHF.R.U64 R0, R4, R27, R5 ;  /* 0x0000001b04007219 */ /* 0x006fe20000001205 */
[----:B------:R-:W-:Y:S01]  /*a1f0*/  IMAD.MOV R13, RZ, RZ, -R13 ;  /* 0x000000ffff0d7224 */ /* 0x000fe200078e0a0d */
[----:B------:R-:W-:Y:S01]  /*a200*/  LOP3.LUT R5, R10, R25, RZ, 0xc0, !PT ;  /* 0x000000190a057212 */ /* 0x000fe200078ec0ff */
[----:B------:R-:W-:Y:S02]  /*a210*/  IMAD.MOV.U32 R4, RZ, RZ, 0x1 ;  /* 0x00000001ff047424 */ /* 0x000fe400078e00ff */
[----:B------:R-:W-:Y:S02]  /*a220*/  IMAD.MOV R3, RZ, RZ, -R0 ;  /* 0x000000ffff037224 */ /* 0x000fe400078e0a00 */
[----:B------:R-:W-:Y:S01]  /*a230*/  IMAD R154, R154, R0, R5 ;  /* 0x000000009a9a7224 */ /* 0x000fe200078e0205 */
[----:B------:R-:W-:Y:S01]  /*a240*/  LOP3.LUT R5, R12, R7, RZ, 0xc0, !PT ;  /* 0x000000070c057212 */ /* 0x000fe200078ec0ff */
[----:B---3--:R-:W-:-:S02]  /*a250*/  IMAD R0, R3, R30, R14 ;  /* 0x0000001e03007224 */ /* 0x008fc400078e020e */
[----:B------:R-:W-:Y:S02]  /*a260*/  @P0 IMAD R21, R15, R13, R24 ;  /* 0x0000000d0f150224 */ /* 0x000fe400078e0218 */
[----:B------:R-:W-:Y:S01]  /*a270*/  IMAD R3, R0, R20, R5 ;  /* 0x0000001400037224 */ /* 0x000fe200078e0205 */
[----:B------:R-:W-:Y:S01]  /*a280*/  PRMT R0, R4, 0x7610, R0 ;  /* 0x0000761004007816 */ /* 0x000fe20000000000 */
[----:B------:R-:W-:-:S05]  /*a290*/  IMAD R154, R154, R31, R21 ;  /* 0x0000001f9a9a7224 */ /* 0x000fca00078e0215 */
[----:B------:R-:W-:Y:S02]  /*a2a0*/  SEL R153, R3, R154, !P0 ;  /* 0x0000009a03997207 */ /* 0x000fe40004000000 */
[----:B------:R-:W-:-:S07]  /*a2b0*/  SEL R154, R154, R3, !P0 ;  /* 0x000000039a9a7207 */ /* 0x000fce0004000000 */
.L_x_287:
[----:B------:R-:W-:-:S13]  /*a2c0*/  LOP3.LUT P0, RZ, R0, 0xff, RZ, 0xc0, !PT ;  /* 0x000000ff00ff7812 */ /* 0x000fda000780c0ff */
[----:B------:R-:W-:Y:S05]  /*a2d0*/  @P0 BRA `(.L_x_290) ;  /* 0xffffff6c00d00947 */ /* 0x000fea000383ffff */
[----:B------:R-:W-:Y:S05]  /*a2e0*/  EXIT ;  /* 0x000000000000794d */ /* 0x000fea0003800000 */
.L_x_7:
        /* <DEDUP_REMOVED lines=26> */
.L_x_292:
[----:B------:R-:W0:Y:S01]  /*a490*/  LDC.64 R28, c[0x0][0x640] ;  /* 0x00019000ff1c7b82 */ /* 0x000e220000000a00 */
[-CC-:B------:R-:W-:Y:S01]  /*a4a0*/  SHF.R.U64 R22, R12, R6.reuse, R13.reuse ;  /* 0x000000060c167219 */ /* 0x180fe2000000120d */
[----:B------:R-:W-:Y:S01]  /*a4b0*/  IMAD.MOV.U32 R30, RZ, RZ, 0x1 ;  /* 0x00000001ff1e7424 */ /* 0x000fe200078e00ff */
[----:B------:R-:W-:Y:S02]  /*a4c0*/  SHF.R.U32.HI R6, RZ, R6, R13 ;  /* 0x00000006ff067219 */ /* 0x000fe4000001160d */
        /* <DEDUP_REMOVED lines=8> */
[----:B------:R-:W-:Y:S01]  /*a550*/  IMAD.IADD R9, R9, 0x1, R11 ;  /* 0x0000000109097824 */ /* 0x000fe200078e020b */
[----:B0-----:R-:W-:-:S04]  /*a560*/  ISETP.NE.U32.AND P0, PT, R28, RZ, PT ;  /* 0x000000ff1c00720c */ /* 0x001fc80003f05070 */
[----:B------:R-:W-:Y:S02]  /*a570*/  ISETP.NE.AND.EX P0, PT, R29, RZ, PT, P0 ;  /* 0x000000ff1d00720c */ /* 0x000fe40003f05300 */
[----:B------:R-:W0:Y:S01]  /*a580*/  LDC R20, c[0x0][0x600] ;  /* 0x00018000ff147b82 */ /* 0x000e220000000800 */
[-CC-:B-1----:R-:W-:Y:S01]  /*a590*/  SHF.R.U64 R14, R8, R10.reuse, R9.reuse ;  /* 0x0000000a080e7219 */ /* 0x182fe20000001209 */
[----:B------:R-:W-:Y:S01]  /*a5a0*/  IMAD.MOV.U32 R8, RZ, RZ, -0x1 ;  /* 0xffffffffff087424 */ /* 0x000fe200078e00ff */
[----:B------:R-:W-:-:S05]  /*a5b0*/  SHF.R.U32.HI R9, RZ, R10, R9 ;  /* 0x0000000aff097219 */ /* 0x000fca0000011609 */
[----:B------:R-:W1:Y:S01]  /*a5c0*/  LDC R26, c[0x0][0x648] ;  /* 0x00019200ff1a7b82 */ /* 0x000e620000000800 */
[-CC-:B--2---:R-:W-:Y:S02]  /*a5d0*/  SHF.R.U64 R21, R14, R12.reuse, R9.reuse ;  /* 0x0000000c0e157219 */ /* 0x184fe40000001209 */
[----:B------:R-:W-:-:S05]  /*a5e0*/  SHF.R.U32.HI R6, RZ, R12, R9 ;  /* 0x0000000cff067219 */ /* 0x000fca0000011609 */
[----:B------:R-:W2:Y:S01]  /*a5f0*/  LDC R27, c[0x0][0x638] ;  /* 0x00018e00ff1b7b82 */ /* 0x000ea20000000800 */
[-C--:B---3--:R-:W-:Y:S02]  /*a600*/  SHF.L.U32 R8, R8, R25.reuse, RZ ;  /* 0x0000001908087219 */ /* 0x088fe400000006ff */
[-CC-:B------:R-:W-:Y:S02]  /*a610*/  SHF.R.U64 R23, R21, R25.reuse, R6.reuse ;  /* 0x0000001915177219 */ /* 0x180fe40000001206 */
[----:B------:R-:W-:Y:S02]  /*a620*/  LOP3.LUT R32, RZ, R8, RZ, 0x33, !PT ;  /* 0x00000008ff207212 */ /* 0x000fe400078e33ff */
[----:B------:R-:W-:Y:S01]  /*a630*/  SHF.R.U32.HI R9, RZ, R25, R6 ;  /* 0x00000019ff097219 */ /* 0x000fe20000011606 */
[----:B------:R-:W3:Y:S01]  /*a640*/  LDC R31, c[0x0][0x610] ;  /* 0x00018400ff1f7b82 */ /* 0x000ee20000000800 */
[----:B------:R-:W-:Y:S01]  /*a650*/  IMAD.MOV.U32 R8, RZ, RZ, R23 ;  /* 0x000000ffff087224 */ /* 0x000fe200078e0017 */
[----:B------:R-:W-:Y:S06]  /*a660*/  @!P0 BRA `(.L_x_293) ;  /* 0x0000000000288947 */ /* 0x000fec0003800000 */
        /* <DEDUP_REMOVED lines=10> */
.L_x_293:
[----:B------:R-:W-:Y:S02]  /*a710*/  ISETP.NE.AND P0, PT, R2, 0x1, PT ;  /* 0x000000010200780c */ /* 0x000fe40003f05270 */
[----:B-1----:R-:W-:Y:S01]  /*a720*/  SHF.R.U64 R6, R8, R26, R9 ;  /* 0x0000001a08067219 */ /* 0x002fe20000001209 */
[----:B0-----:R-:W-:Y:S01]  /*a730*/  VIADD R9, R20, 0xffffffff ;  /* 0xffffffff14097836 */ /* 0x001fe20000000000 */
[----:B------:R-:W-:Y:S02]  /*a740*/  SHF.L.U32 R30, R30, R25, RZ ;  /* 0x000000191e1e7219 */ /* 0x000fe400000006ff */
[----:B------:R-:W-:Y:S01]  /*a750*/  LOP3.LUT R5, R21, R32, RZ, 0xc0, !PT ;  /* 0x0000002015057212 */ /* 0x000fe200078ec0ff */
[----:B------:R-:W-:-:S04]  /*a760*/  IMAD.MOV R8, RZ, RZ, -R6 ;  /* 0x000000ffff087224 */ /* 0x000fc800078e0a06 */
[----:B------:R-:W-:Y:S01]  /*a770*/  IMAD R6, R30, R6, R5 ;  /* 0x000000061e067224 */ /* 0x000fe200078e0205 */
[----:B------:R-:W-:Y:S01]  /*a780*/  LOP3.LUT R5, R14, R9, RZ, 0xc0, !PT ;  /* 0x000000090e057212 */ /* 0x000fe200078ec0ff */
[----:B------:R-:W-:Y:S02]  /*a790*/  @P0 IMAD R3, R7, R24, R4 ;  /* 0x0000001807030224 */ /* 0x000fe400078e0204 */
[----:B--2---:R-:W-:Y:S02]  /*a7a0*/  IMAD R4, R8, R27, R23 ;  /* 0x0000001b08047224 */ /* 0x004fe400078e0217 */
[----:B---3--:R-:W-:Y:S02]  /*a7b0*/  IMAD R3, R6, R31, R3 ;  /* 0x0000001f06037224 */ /* 0x008fe400078e0203 */
[----:B------:R-:W-:Y:S02]  /*a7c0*/  IMAD R4, R4, R20, R5 ;  /* 0x0000001404047224 */ /* 0x000fe400078e0205 */
[----:B------:R-:W-:-:S02]  /*a7d0*/  IMAD.MOV.U32 R8, RZ, RZ, 0x1 ;  /* 0x00000001ff087424 */ /* 0x000fc400078e00ff */
[----:B------:R-:W-:Y:S01]  /*a7e0*/  IMAD.MOV.U32 R6, RZ, RZ, R22 ;  /* 0x000000ffff067224 */ /* 0x000fe200078e0016 */
[----:B------:R-:W-:Y:S02]  /*a7f0*/  SEL R20, R4, R3, !P0 ;  /* 0x0000000304147207 */ /* 0x000fe40004000000 */
[----:B------:R-:W-:-:S07]  /*a800*/  SEL R21, R3, R4, !P0 ;  /* 0x0000000403157207 */ /* 0x000fce0004000000 */
.L_x_291:
[----:B------:R-:W-:-:S08]  /*a810*/  NOP ;  /* 0x0000000000007918 */ /* 0x000fd00000000000 */
[----:B------:R-:W0:-:S00]  /*a820*/  USETMAXREG.DEALLOC.CTAPOOL 0x28 ;  /* 0x00000028000079c8 */ /* 0x000e0000080e0500 */
[----:B0-----:R-:W-:-:S13]  /*a830*/  ISETP.NE.AND P0, PT, R0, RZ, PT ;  /* 0x000000ff0000720c */ /* 0x001fda0003f05270 */
[----:B------:R-:W-:Y:S05]  /*a840*/  @P0 EXIT ;  /* 0x000000000000094d */ /* 0x000fea0003800000 */
[----:B------:R-:W-:Y:S01]  /*a850*/  LOP3.LUT P0, RZ, R8, 0xff, RZ, 0xc0, !PT ;  /* 0x000000ff08ff7812 */ /* 0x000fe2000780c0ff */
[----:B------:R-:W-:Y:S02]  /*a860*/  IMAD.MOV.U32 R0, RZ, RZ, 0x1 ;  /* 0x00000001ff007424 */ /* 0x000fe400078e00ff */
[----:B------:R-:W-:-:S10]  /*a870*/  IMAD.MOV.U32 R3, RZ, RZ, RZ ;  /* 0x000000ffff037224 */ /* 0x000fd400078e00ff */
[----:B------:R-:W-:Y:S05]  /*a880*/  @!P0 BRA `(.L_x_294) ;  /* 0x0000000c00448947 */ /* 0x000fea0003800000 */
[----:B------:R-:W0:Y:S01]  /*a890*/  LDC R0, c[0x0][0x28c] ;  /* 0x0000a300ff007b82 */ /* 0x000e220000000800 */
[----:B------:R-:W1:Y:S01]  /*a8a0*/  S2R R9, SR_CgaCtaId ;  /* 0x0000000000097919 */ /* 0x000e620000008800 */
[----:B------:R-:W-:Y:S01]  /*a8b0*/  ULDC UR5, c[0x0][0x600] ;  /* 0x0001800000057ab9 */ /* 0x000fe20000000800 */
[----:B------:R-:W-:Y:S01]  /*a8c0*/  ULDC UR4, c[0x0][0xc] ;  /* 0x0000030000047ab9 */ /* 0x000fe20000000800 */
[----:B------:R-:W-:Y:S01]  /*a8d0*/  UIADD3 UR16, UR5, -0x1, URZ ;  /* 0xffffffff05107890 */ /* 0x000fe2000fffe03f */
[----:B------:R-:W-:Y:S01]  /*a8e0*/  BSSY B0, `(.L_x_294) ;  /* 0x00000cb000007945 */ /* 0x000fe20003800000 */
[----:B------:R-:W-:Y:S01]  /*a8f0*/  ULDC UR6, c[0x0][0x658] ;  /* 0x0001960000067ab9 */ /* 0x000fe20000000800 */
[----:B------:R-:W-:Y:S01]  /*a900*/  ULDC UR5, c[0x0][0x10] ;  /* 0x0000040000057ab9 */ /* 0x000fe20000000800 */
[----:B------:R-:W-:Y:S01]  /*a910*/  UMOV UR7, 0xffffffff ;  /* 0xffffffff00077882 */ /* 0x000fe20000000000 */
[----:B------:R-:W-:Y:S01]  /*a920*/  UMOV UR8, 0x1 ;  /* 0x0000000100087882 */ /* 0x000fe20000000000 */
[----:B------:R-:W-:Y:S01]  /*a930*/  UIMAD.WIDE.U32 UR4, UR4, UR5, URZ ;  /* 0x00000005040472a5 */ /* 0x000fe2000f8e003f */
[----:B------:R-:W-:Y:S01]  /*a940*/  IMAD.MOV.U32 R10, RZ, RZ, 0x1 ;  /* 0x00000001ff0a7424 */ /* 0x000fe200078e00ff */
[----:B------:R-:W-:Y:S01]  /*a950*/  USHF.L.U32 UR7, UR7, UR6, URZ ;  /* 0x0000000607077299 */ /* 0x000fe2000800063f */
[----:B------:R-:W-:Y:S01]  /*a960*/  LOP3.LUT R13, R19, 0x2, RZ, 0xfc, !PT ;  /* 0x00000002130d7812 */ /* 0x000fe200078efcff */
[----:B------:R-:W-:-:S02]  /*a970*/  USHF.L.U32 UR18, UR8, UR6, URZ ;  /* 0x0000000608127299 */ /* 0x000fc4000800063f */
[----:B------:R-:W-:Y:S01]  /*a980*/  ULOP3.LUT UR17, URZ, UR7, URZ, 0x33, !UPT ;  /* 0x000000073f117292 */ /* 0x000fe2000f8e333f */
[----:B------:R-:W-:Y:S01]  /*a990*/  ULDC UR6, c[0x0][0x14] ;  /* 0x0000050000067ab9 */ /* 0x000fe20000000800 */
[----:B------:R-:W-:Y:S01]  /*a9a0*/  ULDC.64 UR22, c[0x0][0x198] ;  /* 0x0000660000167ab9 */ /* 0x000fe20000000a00 */
[----:B------:R-:W-:Y:S02]  /*a9b0*/  UIMAD.WIDE.U32 UR20, UR4, UR6, URZ ;  /* 0x00000006041472a5 */ /* 0x000fe4000f8e003f */
[----:B------:R-:W-:Y:S01]  /*a9c0*/  UIMAD UR13, UR5, UR6, URZ ;  /* 0x00000006050d72a4 */ /* 0x000fe2000f8e023f */
[----:B0-----:R-:W-:-:S03]  /*a9d0*/  VIADD R0, R0, 0x3f ;  /* 0x0000003f00007836 */ /* 0x001fc60000000000 */
[----:B------:R-:W-:Y:S02]  /*a9e0*/  UIADD3 UR13, UR21, UR13, URZ ;  /* 0x0000000d150d7290 */ /* 0x000fe4000fffe03f */
[----:B------:R-:W-:-:S04]  /*a9f0*/  SHF.R.S32.HI R3, RZ, 0x1f, R0 ;  /* 0x0000001fff037819 */ /* 0x000fc80000011400 */
[----:B------:R-:W-:Y:S01]  /*aa00*/  LEA.HI R8, R3, R0, RZ, 0x6 ;  /* 0x0000000003087211 */ /* 0x000fe200078f30ff */
[----:B-1----:R-:W-:Y:S02]  /*aa10*/  IMAD.SHL.U32 R11, R9, 0x40, RZ ;  /* 0x00000040090b7824 */ /* 0x002fe400078e00ff */
[----:B------:R-:W-:Y:S01]  /*aa20*/  IMAD.MOV.U32 R0, RZ, RZ, 0x1 ;  /* 0x00000001ff007424 */ /* 0x000fe200078e00ff */
[----:B------:R-:W-:Y:S01]  /*aa30*/  SHF.R.S32.HI R8, RZ, 0x6, R8 ;  /* 0x00000006ff087819 */ /* 0x000fe20000011408 */
[----:B------:R-:W-:Y:S01]  /*aa40*/  IMAD.MOV.U32 R3, RZ, RZ, RZ ;  /* 0x000000ffff037224 */ /* 0x000fe200078e00ff */
[----:B------:R-:W-:Y:S01]  /*aa50*/  LOP3.LUT R11, R11, 0xc0, RZ, 0xc0, !PT ;  /* 0x000000c00b0b7812 */ /* 0x000fe200078ec0ff */
[----:B------:R-:W-:Y:S02]  /*aa60*/  IMAD.SHL.U32 R9, R9, 0x1000, RZ ;  /* 0x0000100009097824 */ /* 0x000fe400078e00ff */
[----:B------:R-:W-:-:S07]  /*aa70*/  VIADD R12, R8, 0x1 ;  /* 0x00000001080c7836 */ /* 0x000fce0000000000 */
.L_x_305:
[----:B------:R-:W-:-:S03]  /*aa80*/  UMOV UR4, 0xffffffff ;  /* 0xffffffff00047882 */ /* 0x000fc60000000000 */
[----:B------:R-:W-:Y:S05]  /*aa90*/  BRA.DIV UR4, `(.L_x_295) ;  /* 0x0000000e04a87947 */ /* 0x000fea000b800000 */
[----:B------:R-:W-:-:S13]  /*aaa0*/  ELECT P6, URZ, PT ;  /* 0x00000000003f782f */ /* 0x000fda00038c0000 */
.L_x_316:
[----:B------:R-:W0:Y:S01]  /*aab0*/  LDC R4, c[0x0][0x28c] ;  /* 0x0000a300ff047b82 */ /* 0x000e220000000800 */
[----:B------:R-:W-:Y:S01]  /*aac0*/  BSSY B1, `(.L_x_296) ;  /* 0x0000038000017945 */ /* 0x000fe20003800000 */
[----:B0-----:R-:W-:-:S13]  /*aad0*/  ISETP.LT.OR P6, PT, R4, 0x1, !P6 ;  /* 0x000000010400780c */ /* 0x001fda00077c1670 */
[----:B------:R-:W-:Y:S05]  /*aae0*/  @P6 BRA `(.L_x_297) ;  /* 0x0000000000d46947 */ /* 0x000fea0003800000 */
[----:B------:R-:W-:Y:S02]  /*aaf0*/  IMAD.SHL.U32 R21, R21, 0x80, RZ ;  /* 0x0000008015157824 */ /* 0x000fe400078e00ff */
[----:B------:R-:W-:Y:S02]  /*ab00*/  IMAD R20, R20, 0x100, R11 ;  /* 0x0000010014147824 */ /* 0x000fe400078e020b */
[----:B------:R-:W-:Y:S02]  /*ab10*/  IMAD.MOV.U32 R24, RZ, RZ, RZ ;  /* 0x000000ffff187224 */ /* 0x000fe400078e00ff */
[----:B------:R-:W-:Y:S02]  /*ab20*/  IMAD.MOV.U32 R4, RZ, RZ, R12 ;  /* 0x000000ffff047224 */ /* 0x000fe400078e000c */
[----:B------:R-:W-:Y:S02]  /*ab30*/  IMAD.MOV.U32 R5, RZ, RZ, R0 ;  /* 0x000000ffff057224 */ /* 0x000fe400078e0000 */
[----:B------:R-:W-:-:S07]  /*ab40*/  IMAD.MOV.U32 R7, RZ, RZ, R3 ;  /* 0x000000ffff077224 */ /* 0x000fce00078e0003 */
.L_x_300:
[----:B------:R-:W0:Y:S01]  /*ab50*/  S2R R15, SR_CgaCtaId ;  /* 0x00000000000f7919 */ /* 0x000e220000008800 */
[----:B------:R-:W-:Y:S02]  /*ab60*/  MOV R14, 0x400 ;  /* 0x00000400000e7802 */ /* 0x000fe40000000f00 */
[----:B------:R-:W-:Y:S02]  /*ab70*/  LOP3.LUT P1, RZ, R18, 0x7f, RZ, 0xc0, !PT ;  /* 0x0000007f12ff7812 */ /* 0x000fe4000782c0ff */
[----:B0-----:R-:W-:Y:S02]  /*ab80*/  LEA R22, R15, R14, 0x18 ;  /* 0x0000000e0f167211 */ /* 0x001fe400078ec0ff */
[----:B------:R-:W-:-:S09]  /*ab90*/  SHF.L.U32 R14, R5, 0x1f, RZ ;  /* 0x0000001f050e7819 */ /* 0x000fd200000006ff */
[----:B------:R-:W0:Y:S01]  /*aba0*/  @!P1 LDC R15, c[0x0][0x500] ;  /* 0x00014000ff0f9b82 */ /* 0x000e220000000800 */
[----:B------:R-:W-:-:S04]  /*abb0*/  IMAD R23, R7, 0x8, R22 ;  /* 0x0000000807177824 */ /* 0x000fc800078e0216 */
[----:B------:R-:W1:Y:S02]  /*abc0*/  SYNCS.PHASECHK.TRANS64.TRYWAIT P0, [R23+URZ+0x20], R14 ;  /* 0x0000200e170075a7 */ /* 0x000e64000800017f */
[----:B-1----:R-:W-:Y:S05]  /*abd0*/  @!P0 BRA `(.L_x_298) ;  /* 0x0000000c00788947 */ /* 0x002fea0003800000 */
.L_x_317:
[----:B-1----:R-:W-:Y:S01]  /*abe0*/  PRMT R14, R13, 0x9910, RZ ;  /* 0x000099100d0e7816 */ /* 0x002fe200000000ff */
[----:B0-----:R0:W-:Y:S03]  /*abf0*/  @!P1 SYNCS.ARRIVE.TRANS64 RZ, [R23+URZ], R15 ;  /* 0x0000000f17ff99a7 */ /* 0x0011e6000800003f */
[----:B------:R-:W-:-:S13]  /*ac00*/  ISETP.NE.AND P0, PT, R14, 0x2, PT ;  /* 0x000000020e00780c */ /* 0x000fda0003f05270 */
[----:B0-----:R-:W-:Y:S05]  /*ac10*/  @P0 BRA `(.L_x_299) ;  /* 0x0000000000040947 */ /* 0x001fea0003800000 */
[----:B------:R-:W-:Y:S01]  /*ac20*/  BPT.TRAP 0x1 ;  /* 0x000000040000795c */ /* 0x000fe20000300000 */
.L_x_299:
[----:B------:R-:W-:Y:S01]  /*ac30*/  IMAD.SHL.U32 R14, R7, 0x4000, RZ ;  /* 0x00004000070e7824 */ /* 0x000fe200078e00ff */
[----:B------:R-:W-:Y:S01]  /*ac40*/  R2UR UR9, R23 ;  /* 0x00000000170972ca */ /* 0x000fe200000e0000 */
[----:B------:R-:W-:Y:S01]  /*ac50*/  VIADD R4, R4, 0xffffffff ;  /* 0xffffffff04047836 */ /* 0x000fe20000000000 */
[----:B------:R-:W-:Y:S01]  /*ac60*/  R2UR UR11, R21 ;  /* 0x00000000150b72ca */ /* 0x000fe200000e0000 */
[----:B------:R-:W-:Y:S01]  /*ac70*/  UIADD3 UR4, UP0, UR22, 0xf0, URZ ;  /* 0x000000f016047890 */ /* 0x000fe2000ff1e03f */
[----:B------:R-:W-:Y:S01]  /*ac80*/  LOP3.LUT R15, R14, 0x3000, R9, 0xf8, !PT ;  /* 0x000030000e0f7812 */ /* 0x000fe200078ef809 */
[----:B------:R-:W-:Y:S01]  /*ac90*/  UIADD3 UR24, UP1, UR22, 0x1f0, URZ ;  /* 0x000001f016187890 */ /* 0x000fe2000ff3e03f */
[----:B------:R-:W-:Y:S01]  /*aca0*/  IADD3 R14, R22, 0x100, R14 ;  /* 0x00000100160e7810 */ /* 0x000fe20007ffe00e */
[----:B------:R-:W-:Y:S01]  /*acb0*/  UIADD3.X UR5, URZ, UR23, URZ, UP0, !UPT ;  /* 0x000000173f057290 */ /* 0x000fe200087fe43f */
[----:B------:R-:W-:Y:S01]  /*acc0*/  R2UR UR10, R24 ;  /* 0x00000000180a72ca */ /* 0x000fe200000e0000 */
[----:B------:R-:W-:Y:S01]  /*acd0*/  IMAD R15, R15, 0x2, R22 ;  /* 0x000000020f0f7824 */ /* 0x000fe200078e0216 */
[----:B------:R-:W-:Y:S01]  /*ace0*/  R2UR UR14, R14 ;  /* 0x000000000e0e72ca */ /* 0x000fe200000e0000 */
[----:B------:R-:W-:Y:S01]  /*acf0*/  VIADD R7, R7, 0x1 ;  /* 0x0000000107077836 */ /* 0x000fe20000000000 */
[----:B------:R-:W-:Y:S01]  /*ad00*/  R2UR UR12, R6 ;  /* 0x00000000060c72ca */ /* 0x000fe200000e0000 */
[----:B------:R-:W-:Y:S01]  /*ad10*/  UIADD3.X UR25, URZ, UR23, URZ, UP1, !UPT ;  /* 0x000000173f197290 */ /* 0x000fe20008ffe43f */
[----:B------:R-:W-:Y:S01]  /*ad20*/  R2UR UR8, R15 ;  /* 0x000000000f0872ca */ /* 0x000fe200000e0000 */
[----:B------:R-:W-:Y:S01]  /*ad30*/  UMOV UR6, 0x0 ;  /* 0x0000000000067882 */ /* 0x000fe20000000000 */
[----:B------:R-:W-:Y:S01]  /*ad40*/  R2UR UR19, R20 ;  /* 0x00000000141372ca */ /* 0x000fe200000e0000 */
[----:B------:R-:W-:Y:S01]  /*ad50*/  UMOV UR7, 0x10000000 ;  /* 0x1000000000077882 */ /* 0x000fe20000000000 */
[----:B------:R-:W-:Y:S01]  /*ad60*/  ISETP.GT.AND P1, PT, R4, 0x1, PT ;  /* 0x000000010400780c */ /* 0x000fe20003f24270 */
[----:B------:R-:W-:Y:S01]  /*ad70*/  UMOV UR26, 0xf0000 ;  /* 0x000f0000001a7882 */ /* 0x000fe20000000000 */
[----:B------:R-:W-:Y:S01]  /*ad80*/  ISETP.NE.AND P0, PT, R7, 0x4, PT ;  /* 0x000000040700780c */ /* 0x000fe20003f05270 */
[----:B------:R-:W-:-:S03]  /*ad90*/  VIADD R24, R24, 0x40 ;  /* 0x0000004018187836 */ /* 0x000fc60000000000 */
[----:B------:R-:W-:Y:S02]  /*ada0*/  SEL R14, RZ, 0x1, P0 ;  /* 0x00000001ff0e7807 */ /* 0x000fe40000000000 */
[----:B------:R-:W-:Y:S01]  /*adb0*/  SEL R7, R7, RZ, P0 ;  /* 0x000000ff07077207 */ /* 0x000fe20000000000 */
[----:B------:R-:W-:Y:S01]  /*adc0*/  UIADD3 UR15, UR8, 0x10100, URZ ;  /* 0x00010100080f7890 */ /* 0x000fe2000fffe03f */
[----:B------:R-:W-:Y:S02]  /*add0*/  LOP3.LUT R5, R5, R14, RZ, 0x3c, !PT ;  /* 0x0000000e05057212 */ /* 0x000fe400078e3cff */
[----:B------:R-:W-:Y:S02]  /*ade0*/  UMOV UR8, UR14 ;  /* 0x0000000e00087c82 */ /* 0x000fe40008000000 */
[----:B------:R0:W-:Y:S02]  /*adf0*/  UTMALDG.3D [UR8], [UR4], desc[UR6] ;  /* 0x00000608040075b4 */ /* 0x0001e40008011000 */
[----:B0-----:R-:W-:Y:S01]  /*ae00*/  UMOV UR8, UR15 ;  /* 0x0000000f00087c82 */ /* 0x001fe20008000000 */
[----:B------:R-:W-:-:S02]  /*ae10*/  UMOV UR11, UR19 ;  /* 0x00000013000b7c82 */ /* 0x000fc40008000000 */
[----:B------:R0:W-:Y:S02]  /*ae20*/  UTMALDG.3D.MULTICAST [UR8], [UR24], UR26, desc[UR6] ;  /* 0x00000608180073b4 */ /* 0x0001e4000801181a */
[----:B0-----:R-:W-:Y:S05]  /*ae30*/  @P1 BRA `(.L_x_300) ;  /* 0xfffffffc00441947 */ /* 0x001fea000383ffff */
.L_x_297:
[----:B------:R-:W-:Y:S05]  /*ae40*/  BSYNC B1 ;  /* 0x0000000000017941 */ /* 0x000fea0003800000 */
.L_x_296:
[----:B------:R-:W-:Y:S01]  /*ae50*/  LOP3.LUT P1, RZ, R10, 0xff, RZ, 0xc0, !PT ;  /* 0x000000ff0aff7812 */ /* 0x000fe2000782c0ff */
[----:B------:R-:W-:Y:S01]  /*ae60*/  IMAD.IADD R3, R8, 0x1, R3 ;  /* 0x0000000108037824 */ /* 0x000fe200078e0203 */
[----:B------:R-:W-:Y:S01]  /*ae70*/  IADD3 R16, P2, R16, UR20, RZ ;  /* 0x0000001410107c10 */ /* 0x000fe2000ff5e0ff */
[----:B------:R-:W-:Y:S01]  /*ae80*/  ULDC.64 UR4, c[0x0][0x650] ;  /* 0x0001940000047ab9 */ /* 0x000fe20000000a00 */
[----:B------:R-:W-:Y:S01]  /*ae90*/  BSSY B1, `(.L_x_301) ;  /* 0x000006d000017945 */ /* 0x000fe20003800000 */
[----:B------:R-:W-:Y:S01]  /*aea0*/  IMAD.MOV.U32 R21, RZ, RZ, -0x1 ;  /* 0xffffffffff157424 */ /* 0x000fe200078e00ff */
[----:B------:R-:W-:Y:S01]  /*aeb0*/  ISETP.GT.U32.AND P0, PT, R3, 0x3, PT ;  /* 0x000000030300780c */ /* 0x000fe20003f04070 */
[----:B------:R-:W-:Y:S01]  /*aec0*/  IMAD.MOV.U32 R20, RZ, RZ, -0x1 ;  /* 0xffffffffff147424 */ /* 0x000fe200078e00ff */
[----:B------:R-:W-:Y:S02]  /*aed0*/  SHF.R.U32.HI R4, RZ, 0x2, R3 ;  /* 0x00000002ff047819 */ /* 0x000fe40000011603 */
[----:B------:R-:W-:-:S02]  /*aee0*/  ISETP.LT.U32.AND P0, PT, R8, 0x4, P0 ;  /* 0x000000040800780c */ /* 0x000fc40000701070 */
[----:B------:R-:W-:Y:S01]  /*aef0*/  IADD3.X R17, R17, UR13, RZ, P2, !PT ;  /* 0x0000000d11117c10 */ /* 0x000fe200097fe4ff */
[----:B------:R-:W0:Y:S01]  /*af00*/  @P1 S2R R6, SR_CgaCtaId ;  /* 0x0000000000061919 */ /* 0x000e220000008800 */
[----:B------:R-:W-:Y:S02]  /*af10*/  @P1 MOV R5, 0x400 ;  /* 0x0000040000051802 */ /* 0x000fe40000000f00 */
[----:B------:R-:W-:Y:S02]  /*af20*/  ISETP.GE.U32.AND P2, PT, R16, UR4, PT ;  /* 0x0000000410007c0c */ /* 0x000fe4000bf46070 */
[----:B------:R-:W-:Y:S02]  /*af30*/  LOP3.LUT R4, R4, 0x1, RZ, 0xc0, !PT ;  /* 0x0000000104047812 */ /* 0x000fe400078ec0ff */
[----:B------:R-:W-:Y:S02]  /*af40*/  LOP3.LUT R3, R3, 0x3, RZ, 0xc0, !PT ;  /* 0x0000000303037812 */ /* 0x000fe400078ec0ff */
[----:B------:R-:W-:-:S02]  /*af50*/  PRMT R10, RZ, 0x7610, R10 ;  /* 0x00007610ff0a7816 */ /* 0x000fc4000000000a */
[----:B0-----:R-:W-:Y:S01]  /*af60*/  @P1 LEA R5, R6, R5, 0x18 ;  /* 0x0000000506051211 */ /* 0x001fe200078ec0ff */
[----:B------:R-:W-:-:S03]  /*af70*/  IMAD.MOV.U32 R6, RZ, RZ, -0x1 ;  /* 0xffffffffff067424 */ /* 0x000fc600078e00ff */
[----:B------:R0:W-:Y:S01]  /*af80*/  @P1 SYNCS.ARRIVE.TRANS64.A1T0 RZ, [R5+URZ+0x58], RZ ;  /* 0x000058ff05ff19a7 */ /* 0x0001e2000810003f */
[----:B------:R-:W-:-:S04]  /*af90*/  ISETP.NE.U32.AND P1, PT, R4, 0x1, PT ;  /* 0x000000010400780c */ /* 0x000fc80003f25070 */
[----:B------:R-:W-:Y:S02]  /*afa0*/  ISETP.GT.U32.AND P1, PT, R8, 0x3, !P1 ;  /* 0x000000030800780c */ /* 0x000fe40004f24070 */
[----:B0-----:R-:W-:Y:S02]  /*afb0*/  SEL R5, RZ, 0x1, !P0 ;  /* 0x00000001ff057807 */ /* 0x001fe40004000000 */
[----:B------:R-:W-:Y:S02]  /*afc0*/  ISETP.GE.U32.AND.EX P0, PT, R17, UR5, PT, P2 ;  /* 0x0000000511007c0c */ /* 0x000fe4000bf06120 */
[----:B------:R-:W-:-:S04]  /*afd0*/  SEL R4, RZ, 0x1, !P1 ;  /* 0x00000001ff047807 */ /* 0x000fc80004800000 */
[----:B------:R-:W-:Y:S02]  /*afe0*/  LOP3.LUT R0, R4, R0, R5, 0x96, !PT ;  /* 0x0000000004007212 */ /* 0x000fe400078e9605 */
[----:B------:R-:W-:-:S05]  /*aff0*/  PRMT R4, RZ, 0x7610, R4 ;  /* 0x00007610ff047816 */ /* 0x000fca0000000004 */
[----:B------:R-:W-:Y:S05]  /*b000*/  @P0 BRA `(.L_x_302) ;  /* 0x0000000400540947 */ /* 0x000fea0003800000 */
[----:B------:R-:W0:Y:S01]  /*b010*/  S2R R15, SR_CTAID.X ;  /* 0x00000000000f7919 */ /* 0x000e220000002500 */
[----:B------:R-:W-:Y:S01]  /*b020*/  ULDC.64 UR4, c[0x0][0x628] ;  /* 0x00018a0000047ab9 */ /* 0x000fe20000000a00 */
[----:B------:R-:W-:Y:S01]  /*b030*/  ULDC UR7, c[0x0][0x630] ;  /* 0x00018c0000077ab9 */ /* 0x000fe20000000800 */
[----:B------:R-:W-:Y:S01]  /*b040*/  ISETP.NE.U32.AND P0, PT, RZ, UR4, PT ;  /* 0x00000004ff007c0c */ /* 0x000fe2000bf05070 */
[----:B------:R-:W1:Y:S01]  /*b050*/  S2R R20, SR_CTAID.Y ;  /* 0x0000000000147919 */ /* 0x000e620000002600 */
[----:B------:R-:W-:Y:S01]  /*b060*/  ULDC UR8, c[0x0][0x150] ;  /* 0x0000540000087ab9 */ /* 0x000fe20000000800 */
[----:B------:R-:W-:Y:S01]  /*b070*/  IMAD.MOV.U32 R4, RZ, RZ, R16 ;  /* 0x000000ffff047224 */ /* 0x000fe200078e0010 */
[----:B------:R-:W-:Y:S01]  /*b080*/  ISETP.NE.AND.EX P0, PT, RZ, UR5, PT, P0 ;  /* 0x00000005ff007c0c */ /* 0x000fe2000bf05300 */
[----:B------:R-:W-:Y:S01]  /*b090*/  IMAD.MOV.U32 R5, RZ, RZ, R17 ;  /* 0x000000ffff057224 */ /* 0x000fe200078e0011 */
[----:B0-----:R-:W-:-:S11]  /*b0a0*/  I2FP.F32.U32 R22, R15 ;  /* 0x0000000f00167245 */ /* 0x001fd60000201000 */
[----:B------:R-:W-:Y:S05]  /*b0b0*/  @!P0 BRA `(.L_x_303) ;  /* 0x0000000000288947 */ /* 0x000fea0003800000 */
[----:B------:R-:W-:Y:S02]  /*b0c0*/  ULDC UR6, c[0x0][0x634] ;  /* 0x00018d0000067ab9 */ /* 0x000fe40000000800 */
[----:B------:R-:W-:-:S05]  /*b0d0*/  IADD3 R5, P0, R16, UR6, RZ ;  /* 0x0000000610057c10 */ /* 0x000fca000ff1e0ff */
[----:B------:R-:W-:-:S04]  /*b0e0*/  IMAD.X R21, RZ, RZ, R17, P0 ;  /* 0x000000ffff157224 */ /* 0x000fc800000e0611 */
[----:B------:R-:W-:-:S04]  /*b0f0*/  IMAD.WIDE.U32 R6, R21, UR4, RZ ;  /* 0x0000000415067c25 */ /* 0x000fc8000f8e00ff */
[----:B------:R-:W-:-:S04]  /*b100*/  IMAD.WIDE.U32 R6, P0, R5, UR5, R6 ;  /* 0x0000000505067c25 */ /* 0x000fc8000f800006 */
[----:B------:R-:W-:-:S04]  /*b110*/  IMAD.WIDE.U32 R4, R5, UR4, RZ ;  /* 0x0000000405047c25 */ /* 0x000fc8000f8e00ff */
[----:B------:R-:W-:Y:S01]  /*b120*/  IMAD.MOV.U32 R4, RZ, RZ, R7 ;  /* 0x000000ffff047224 */ /* 0x000fe200078e0007 */
[----:B------:R-:W-:Y:S01]  /*b130*/  IADD3 RZ, P1, R5, R6, RZ ;  /* 0x0000000605ff7210 */ /* 0x000fe20007f3e0ff */
[----:B------:R-:W-:-:S04]  /*b140*/  IMAD.X R5, RZ, RZ, RZ, P0 ;  /* 0x000000ffff057224 */ /* 0x000fc800000e06ff */
[----:B------:R-:W-:-:S08]  /*b150*/  IMAD.WIDE.U32.X R4, R21, UR5, R4, P1 ;  /* 0x0000000515047c25 */ /* 0x000fd000088e0404 */
.L_x_303:
[--C-:B------:R-:W-:Y:S01]  /*b160*/  SHF.R.U64 R14, R4, UR7, R5.reuse ;  /* 0x00000007040e7c19 */ /* 0x100fe20008001205 */
[----:B------:R-:W-:Y:S01]  /*b170*/  FMUL R22, R22, UR8 ;  /* 0x0000000816167c20 */ /* 0x000fe20008400000 */
[----:B------:R-:W-:Y:S01]  /*b180*/  SHF.R.U32.HI R4, RZ, UR7, R5 ;  /* 0x00000007ff047c19 */ /* 0x000fe20008011605 */
[----:B------:R-:W0:Y:S01]  /*b190*/  LDC R6, c[0x0][0x144] ;  /* 0x00005100ff067b82 */ /* 0x000e220000000800 */
[----:B------:R-:W-:Y:S01]  /*b1a0*/  IADD3 R5, P0, RZ, -R14, RZ ;  /* 0x8000000eff057210 */ /* 0x000fe20007f1e0ff */
[----:B------:R-:W-:Y:S01]  /*b1b0*/  ULDC UR6, c[0x0][0x154] ;  /* 0x0000550000067ab9 */ /* 0x000fe20000000800 */
[----:B-1----:R-:W-:Y:S01]  /*b1c0*/  I2FP.F32.U32 R7, R20 ;  /* 0x0000001400077245 */ /* 0x002fe20000201000 */
[----:B------:R-:W1:Y:S01]  /*b1d0*/  F2I.U32.TRUNC.NTZ R22, R22 ;  /* 0x0000001600167305 */ /* 0x000e62000020f000 */
[----:B------:R-:W-:Y:S01]  /*b1e0*/  ULDC.64 UR4, c[0x0][0x620] ;  /* 0x0001880000047ab9 */ /* 0x000fe20000000a00 */
[----:B------:R-:W-:Y:S01]  /*b1f0*/  IMAD.X R4, RZ, RZ, ~R4, P0 ;  /* 0x000000ffff047224 */ /* 0x000fe200000e0e04 */
[----:B------:R-:W-:Y:S01]  /*b200*/  ISETP.NE.AND P2, PT, R2, 0x1, PT ;  /* 0x000000010200780c */ /* 0x000fe20003f45270 */
[----:B------:R-:W-:Y:S01]  /*b210*/  FMUL R23, R7, UR6 ;  /* 0x0000000607177c20 */ /* 0x000fe20008400000 */
[----:B------:R-:W2:Y:S01]  /*b220*/  LDC R25, c[0x0][0x148] ;  /* 0x00005200ff197b82 */ /* 0x000ea20000000800 */
[----:B------:R-:W-:Y:S01]  /*b230*/  IMAD R4, R4, UR4, RZ ;  /* 0x0000000404047c24 */ /* 0x000fe2000f8e02ff */
[----:B------:R-:W-:-:S02]  /*b240*/  ULDC.64 UR6, c[0x0][0x640] ;  /* 0x0001900000067ab9 */ /* 0x000fc40000000a00 */
[----:B------:R-:W-:Y:S01]  /*b250*/  ISETP.NE.U32.AND P0, PT, RZ, UR6, PT ;  /* 0x00000006ff007c0c */ /* 0x000fe2000bf05070 */
[----:B------:R-:W3:Y:S01]  /*b260*/  F2I.U32.TRUNC.NTZ R23, R23 ;  /* 0x0000001700177305 */ /* 0x000ee2000020f000 */
[C---:B------:R-:W-:Y:S02]  /*b270*/  IMAD R7, R5.reuse, UR5, R4 ;  /* 0x0000000505077c24 */ /* 0x040fe4000f8e0204 */
[----:B------:R-:W-:Y:S01]  /*b280*/  IMAD.WIDE.U32 R4, R5, UR4, R16 ;  /* 0x0000000405047c25 */ /* 0x000fe2000f8e0010 */
[----:B------:R-:W-:Y:S01]  /*b290*/  ULDC UR4, c[0x0][0x618] ;  /* 0x0001860000047ab9 */ /* 0x000fe20000000800 */
[----:B------:R-:W-:Y:S02]  /*b2a0*/  ISETP.NE.AND.EX P0, PT, RZ, UR7, PT, P0 ;  /* 0x00000007ff007c0c */ /* 0x000fe4000bf05300 */
[----:B------:R-:W-:Y:S02]  /*b2b0*/  IMAD.IADD R5, R5, 0x1, R7 ;  /* 0x0000000105057824 */ /* 0x000fe400078e0207 */
[----:B-1----:R-:W-:-:S03]  /*b2c0*/  IMAD.MOV R22, RZ, RZ, -R22 ;  /* 0x000000ffff167224 */ /* 0x002fc600078e0a16 */
[----:B------:R-:W-:Y:S01]  /*b2d0*/  SHF.R.U64 R21, R4, UR4, R5 ;  /* 0x0000000404157c19 */ /* 0x000fe20008001205 */
[----:B0-----:R-:W-:Y:S01]  /*b2e0*/  IMAD R15, R6, R22, R15 ;  /* 0x00000016060f7224 */ /* 0x001fe200078e020f */
[----:B------:R-:W-:Y:S01]  /*b2f0*/  SHF.R.U32.HI R4, RZ, UR4, R5 ;  /* 0x00000004ff047c19 */ /* 0x000fe20008011605 */
[----:B------:R-:W-:Y:S01]  /*b300*/  ULDC UR4, c[0x0][0x608] ;  /* 0x0001820000047ab9 */ /* 0x000fe20000000800 */
[----:B---3--:R-:W-:Y:S02]  /*b310*/  IMAD.MOV R6, RZ, RZ, -R23 ;  /* 0x000000ffff067224 */ /* 0x008fe400078e0a17 */
[--C-:B------:R-:W-:Y:S02]  /*b320*/  SHF.R.U64 R22, R21, UR4, R4.reuse ;  /* 0x0000000415167c19 */ /* 0x100fe40008001204 */
[----:B------:R-:W-:Y:S01]  /*b330*/  SHF.R.U32.HI R5, RZ, UR4, R4 ;  /* 0x00000004ff057c19 */ /* 0x000fe20008011604 */
[----:B------:R-:W-:Y:S01]  /*b340*/  ULDC UR4, c[0x0][0x658] ;  /* 0x0001960000047ab9 */ /* 0x000fe20000000800 */
[----:B--2---:R-:W-:-:S02]  /*b350*/  @P2 IMAD R15, R25, R6, R20 ;  /* 0x00000006190f2224 */ /* 0x004fc400078e0214 */
[--C-:B------:R-:W-:Y:S02]  /*b360*/  SHF.R.U64 R20, R22, UR4, R5.reuse ;  /* 0x0000000416147c19 */ /* 0x100fe40008001205 */
[----:B------:R-:W-:-:S03]  /*b370*/  SHF.R.U32.HI R23, RZ, UR4, R5 ;  /* 0x00000004ff177c19 */ /* 0x000fc60008011605 */
[----:B------:R-:W-:Y:S02]  /*b380*/  IMAD.MOV.U32 R6, RZ, RZ, R20 ;  /* 0x000000ffff067224 */ /* 0x000fe400078e0014 */
[----:B------:R-:W-:Y:S01]  /*b390*/  IMAD.MOV.U32 R5, RZ, RZ, R23 ;  /* 0x000000ffff057224 */ /* 0x000fe200078e0017 */
[----:B------:R-:W-:Y:S06]  /*b3a0*/  @!P0 BRA `(.L_x_304) ;  /* 0x00000000002c8947 */ /* 0x000fec0003800000 */
        /* <DEDUP_REMOVED lines=9> */
[----:B------:R-:W-:-:S04]  /*b440*/  IMAD.WIDE.U32.X R4, R23, UR7, R4, P1 ;  /* 0x0000000717047c25 */ /* 0x000fc800088e0404 */
[----:B------:R-:W-:-:S07]  /*b450*/  IMAD.MOV.U32 R6, RZ, RZ, R4 ;  /* 0x000000ffff067224 */ /* 0x000fce00078e0004 */
.L_x_304:
[----:B------:R-:W-:Y:S01]  /*b460*/  ULDC UR4, c[0x0][0x648] ;  /* 0x0001920000047ab9 */ /* 0x000fe20000000800 */
[----:B------:R-:W-:Y:S01]  /*b470*/  LOP3.LUT R4, R22, UR17, RZ, 0xc0, !PT ;  /* 0x0000001116047c12 */ /* 0x000fe2000f8ec0ff */
[----:B------:R-:W-:Y:S01]  /*b480*/  ULDC UR5, c[0x0][0x610] ;  /* 0x0001840000057ab9 */ /* 0x000fe20000000800 */
[----:B------:R-:W-:Y:S01]  /*b490*/  SHF.R.U64 R5, R6, UR4, R5 ;  /* 0x0000000406057c19 */ /* 0x000fe20008001205 */
[----:B------:R-:W-:Y:S01]  /*b4a0*/  ULDC UR4, c[0x0][0x638] ;  /* 0x00018e0000047ab9 */ /* 0x000fe20000000800 */
[----:B------:R-:W-:-:S03]  /*b4b0*/  LOP3.LUT R21, R21, UR16, RZ, 0xc0, !PT ;  /* 0x0000001015157c12 */ /* 0x000fc6000f8ec0ff */
[----:B------:R-:W-:Y:S02]  /*b4c0*/  IMAD.MOV R7, RZ, RZ, -R5 ;  /* 0x000000ffff077224 */ /* 0x000fe400078e0a05 */
[----:B------:R-:W-:Y:S02]  /*b4d0*/  IMAD R4, R5, UR18, R4 ;  /* 0x0000001205047c24 */ /* 0x000fe4000f8e0204 */
[----:B------:R-:W-:Y:S01]  /*b4e0*/  IMAD R20, R7, UR4, R20 ;  /* 0x0000000407147c24 */ /* 0x000fe2000f8e0214 */
[----:B------:R-:W-:Y:S01]  /*b4f0*/  ULDC UR4, c[0x0][0x600] ;  /* 0x0001800000047ab9 */ /* 0x000fe20000000800 */
[----:B------:R-:W-:Y:S02]  /*b500*/  IMAD R15, R4, UR5, R15 ;  /* 0x00000005040f7c24 */ /* 0x000fe4000f8e020f */
[----:B------:R-:W-:Y:S02]  /*b510*/  IMAD R6, R20, UR4, R21 ;  /* 0x0000000414067c24 */ /* 0x000fe4000f8e0215 */
[----:B------:R-:W-:-:S03]  /*b520*/  IMAD.MOV.U32 R4, RZ, RZ, 0x1 ;  /* 0x00000001ff047424 */ /* 0x000fc600078e00ff */
[----:B------:R-:W-:Y:S02]  /*b530*/  SEL R20, R6, R15, !P2 ;  /* 0x0000000f06147207 */ /* 0x000fe40005000000 */
[----:B------:R-:W-:Y:S01]  /*b540*/  SEL R21, R15, R6, !P2 ;  /* 0x000000060f157207 */ /* 0x000fe20005000000 */
[----:B------:R-:W-:-:S07]  /*b550*/  IMAD.MOV.U32 R6, RZ, RZ, R14 ;  /* 0x000000ffff067224 */ /* 0x000fce00078e000e */
.L_x_302:
[----:B------:R-:W-:Y:S05]  /*b560*/  BSYNC B1 ;  /* 0x0000000000017941 */ /* 0x000fea0003800000 */
.L_x_301:
[----:B------:R-:W-:-:S13]  /*b570*/  LOP3.LUT P0, RZ, R4, 0xff, RZ, 0xc0, !PT ;  /* 0x000000ff04ff7812 */ /* 0x000fda000780c0ff */
[----:B------:R-:W-:Y:S05]  /*b580*/  @P0 BRA `(.L_x_305) ;  /* 0xfffffff4003c0947 */ /* 0x000fea000383ffff */
[----:B------:R-:W-:Y:S05]  /*b590*/  BSYNC B0 ;  /* 0x0000000000007941 */ /* 0x000fea0003800000 */
.L_x_294:
[----:B------:R-:W-:-:S03]  /*b5a0*/  UMOV UR4, 0xffffffff ;  /* 0xffffffff00047882 */ /* 0x000fc60000000000 */
[----:B------:R-:W-:Y:S05]  /*b5b0*/  BRA.DIV UR4, `(.L_x_306) ;  /* 0x0000000604147947 */ /* 0x000fea000b800000 */
[----:B------:R-:W-:-:S13]  /*b5c0*/  ELECT P6, URZ, PT ;  /* 0x00000000003f782f */ /* 0x000fda00038c0000 */
.L_x_320:
[----:B------:R-:W-:Y:S04]  /*b5d0*/  BSSY B0, `(.L_x_307) ;  /* 0x000002b000007945 */ /* 0x000fe80003800000 */
[----:B------:R-:W-:Y:S05]  /*b5e0*/  @!P6 BRA `(.L_x_308) ;  /* 0x0000000000a4e947 */ /* 0x000fea0003800000 */
[----:B------:R-:W-:-:S04]  /*b5f0*/  LOP3.LUT R19, R19, 0x2, RZ, 0xfc, !PT ;  /* 0x0000000213137812 */ /* 0x000fc800078efcff */
[----:B------:R-:W-:-:S13]  /*b600*/  ISETP.NE.AND P0, PT, R19, 0x3, PT ;  /* 0x000000031300780c */ /* 0x000fda0003f05270 */
[----:B------:R-:W-:Y:S05]  /*b610*/  @!P0 BRA `(.L_x_309) ;  /* 0x0000000000048947 */ /* 0x000fea0003800000 */
[----:B------:R-:W-:Y:S01]  /*b620*/  BPT.TRAP 0x1 ;  /* 0x000000040000795c */ /* 0x000fe20000300000 */
.L_x_309:
[----:B------:R-:W0:Y:S01]  /*b630*/  S2R R5, SR_CgaCtaId ;  /* 0x0000000000057919 */ /* 0x000e220000008800 */
[----:B------:R-:W-:Y:S02]  /*b640*/  MOV R2, 0x400 ;  /* 0x0000040000027802 */ /* 0x000fe40000000f00 */
[----:B------:R-:W-:Y:S02]  /*b650*/  SHF.L.U32 R4, R0, 0x1f, RZ ;  /* 0x0000001f00047819 */ /* 0x000fe400000006ff */
[----:B0-----:R-:W-:-:S05]  /*b660*/  LEA R2, R5, R2, 0x18 ;  /* 0x0000000205027211 */ /* 0x001fca00078ec0ff */
[----:B------:R-:W-:-:S04]  /*b670*/  VIADD R2, R2, 0x20 ;  /* 0x0000002002027836 */ /* 0x000fc80000000000 */
[C---:B------:R-:W-:Y:S02]  /*b680*/  IMAD R7, R3.reuse, 0x8, R2 ;  /* 0x0000000803077824 */ /* 0x040fe400078e0202 */
[----:B------:R-:W-:Y:S02]  /*b690*/  VIADD R3, R3, 0x1 ;  /* 0x0000000103037836 */ /* 0x000fe40000000000 */
[----:B------:R-:W0:Y:S03]  /*b6a0*/  SYNCS.PHASECHK.TRANS64.TRYWAIT P0, [R7+URZ], R4 ;  /* 0x00000004070075a7 */ /* 0x000e26000800017f */
[----:B------:R-:W-:-:S04]  /*b6b0*/  ISETP.NE.AND P1, PT, R3, 0x4, PT ;  /* 0x000000040300780c */ /* 0x000fc80003f25270 */
[----:B------:R-:W-:Y:S02]  /*b6c0*/  SEL R5, RZ, 0x1, P1 ;  /* 0x00000001ff057807 */ /* 0x000fe40000800000 */
[----:B------:R-:W-:Y:S02]  /*b6d0*/  SEL R3, R3, RZ, P1 ;  /* 0x000000ff03037207 */ /* 0x000fe40000800000 */
[----:B------:R-:W-:-:S03]  /*b6e0*/  LOP3.LUT R6, R0, R5, RZ, 0x3c, !PT ;  /* 0x0000000500067212 */ /* 0x000fc600078e3cff */
[----:B------:R-:W-:Y:S01]  /*b6f0*/  IMAD R8, R3, 0x8, R2 ;  /* 0x0000000803087824 */ /* 0x000fe200078e0202 */
[----:B------:R-:W-:Y:S01]  /*b700*/  SHF.L.U32 R5, R6, 0x1f, RZ ;  /* 0x0000001f06057819 */ /* 0x000fe200000006ff */
[----:B0-----:R-:W-:Y:S06]  /*b710*/  @!P0 BRA `(.L_x_310) ;  /* 0x0000000000dc8947 */ /* 0x001fec0003800000 */
.L_x_321:
[----:B------:R-:W1:Y:S01]  /*b720*/  SYNCS.PHASECHK.TRANS64.TRYWAIT P0, [R8+URZ], R5 ;  /* 0x00000005080075a7 */ /* 0x000e62000800017f */
[----:B------:R-:W-:-:S05]  /*b730*/  VIADD R0, R3, 0x1 ;  /* 0x0000000103007836 */ /* 0x000fca0000000000 */
[----:B------:R-:W-:-:S04]  /*b740*/  ISETP.NE.AND P1, PT, R0, 0x4, PT ;  /* 0x000000040000780c */ /* 0x000fc80003f25270 */
[----:B------:R-:W-:Y:S02]  /*b750*/  SEL R3, RZ, 0x1, P1 ;  /* 0x00000001ff037807 */ /* 0x000fe40000800000 */
[----:B0-----:R-:W-:Y:S02]  /*b760*/  SEL R7, R0, RZ, P1 ;  /* 0x000000ff00077207 */ /* 0x001fe40000800000 */
[----:B------:R-:W-:-:S03]  /*b770*/  LOP3.LUT R9, R6, R3, RZ, 0x3c, !PT ;  /* 0x0000000306097212 */ /* 0x000fc600078e3cff */
[----:B------:R-:W-:Y:S01]  /*b780*/  IMAD R11, R7, 0x8, R2 ;  /* 0x00000008070b7824 */ /* 0x000fe200078e0202 */
[----:B------:R-:W-:Y:S01]  /*b790*/  SHF.L.U32 R6, R9, 0x1f, RZ ;  /* 0x0000001f09067819 */ /* 0x000fe200000006ff */
[----:B-1----:R-:W-:Y:S06]  /*b7a0*/  @!P0 BRA `(.L_x_311) ;  /* 0x0000000000cc8947 */ /* 0x002fec0003800000 */
.L_x_322:
[----:B------:R-:W1:Y:S01]  /*b7b0*/  SYNCS.PHASECHK.TRANS64.TRYWAIT P0, [R11+URZ], R6 ;  /* 0x000000060b0075a7 */ /* 0x000e62000800017f */
[----:B------:R-:W-:-:S05]  /*b7c0*/  VIADD R0, R7, 0x1 ;  /* 0x0000000107007836 */ /* 0x000fca0000000000 */
[----:B------:R-:W-:-:S04]  /*b7d0*/  ISETP.NE.AND P1, PT, R0, 0x4, PT ;  /* 0x000000040000780c */ /* 0x000fc80003f25270 */
[----:B------:R-:W-:Y:S02]  /*b7e0*/  SEL R4, RZ, 0x1, P1 ;  /* 0x00000001ff047807 */ /* 0x000fe40000800000 */
[----:B------:R-:W-:Y:S02]  /*b7f0*/  SEL R3, R0, RZ, P1 ;  /* 0x000000ff00037207 */ /* 0x000fe40000800000 */
[----:B------:R-:W-:Y:S01]  /*b800*/  LOP3.LUT R0, R9, R4, RZ, 0x3c, !PT ;  /* 0x0000000409007212 */ /* 0x000fe200078e3cff */
[----:B-1----:R-:W-:Y:S06]  /*b810*/  @!P0 BRA `(.L_x_312) ;  /* 0x0000000000c48947 */ /* 0x002fec0003800000 */
.L_x_323:
[----:B------:R-:W-:Y:S01]  /*b820*/  IMAD R3, R3, 0x8, R2 ;  /* 0x0000000803037824 */ /* 0x000fe200078e0202 */
[----:B------:R-:W-:-:S07]  /*b830*/  SHF.L.U32 R0, R0, 0x1f, RZ ;  /* 0x0000001f00007819 */ /* 0x000fce00000006ff */
.L_x_313:
[----:B--2---:R2:W3:Y:S02]  /*b840*/  SYNCS.PHASECHK.TRANS64.TRYWAIT P0, [R3+URZ], R0 ;  /* 0x00000000030075a7 */ /* 0x0044e4000800017f */
[----:B---3--:R-:W-:Y:S05]  /*b850*/  @!P0 NANOSLEEP.SYNCS 0x989680 ;  /* 0x009896800000895d */ /* 0x008fea0003900000 */
[----:B------:R-:W3:Y:S02]  /*b860*/  @!P0 SYNCS.PHASECHK.TRANS64 P0, [R3+URZ], R0 ;  /* 0x00000000030085a7 */ /* 0x000ee4000800007f */
[----:B---3--:R-:W-:Y:S05]  /*b870*/  @!P0 BRA `(.L_x_313) ;  /* 0xfffffffc00f08947 */ /* 0x008fea000383ffff */
.L_x_308:
[----:B------:R-:W-:Y:S05]  /*b880*/  BSYNC B0 ;  /* 0x0000000000007941 */ /* 0x000fea0003800000 */
.L_x_307:
[----:B------:R-:W-:Y:S05]  /*b890*/  EXIT ;  /* 0x000000000000794d */ /* 0x000fea0003800000 */
.L_x_21:
[----:B---3--:R3:W4:Y:S02]  /*b8a0*/  SYNCS.PHASECHK.TRANS64.TRYWAIT P1, [R3+URZ], R0 ;  /* 0x00000000030075a7 */ /* 0x008724000802017f */
[----:B----4-:R-:W-:Y:S05]  /*b8b0*/  @!P1 NANOSLEEP.SYNCS 0x989680 ;  /* 0x009896800000995d */ /* 0x010fea0003900000 */
[----:B------:R-:W4:Y:S02]  /*b8c0*/  @!P1 SYNCS.PHASECHK.TRANS64 P1, [R3+URZ], R0 ;  /* 0x00000000030095a7 */ /* 0x000f24000802007f */
[----:B----4-:R-:W-:Y:S05]  /*b8d0*/  @!P1 BRA `(.L_x_21) ;  /* 0xfffffffc00f09947 */ /* 0x010fea000383ffff */
[----:B------:R-:W-:Y:S05]  /*b8e0*/  BRA `(.L_x_20) ;  /* 0xffffff5c00147947 */ /* 0x000fea000383ffff */
.L_x_26:
[----:B-1----:R1:W2:Y:S02]  /*b8f0*/  SYNCS.PHASECHK.TRANS64.TRYWAIT P1, [R5+URZ], R4 ;  /* 0x00000004050075a7 */ /* 0x0022a4000802017f */
[----:B--2---:R-:W-:Y:S05]  /*b900*/  @!P1 NANOSLEEP.SYNCS 0x989680 ;  /* 0x009896800000995d */ /* 0x004fea0003900000 */
[----:B------:R-:W2:Y:S02]  /*b910*/  @!P1 SYNCS.PHASECHK.TRANS64 P1, [R5+URZ], R4 ;  /* 0x00000004050095a7 */ /* 0x000ea4000802007f */
[----:B--2---:R-:W-:Y:S05]  /*b920*/  @!P1 BRA `(.L_x_26) ;  /* 0xfffffffc00f09947 */ /* 0x004fea000383ffff */
[----:B------:R-:W-:Y:S05]  /*b930*/  BRA `(.L_x_25) ;  /* 0xffffff6000107947 */ /* 0x000fea000383ffff */
.L_x_295:
[----:B------:R-:W-:Y:S01]  /*b940*/  BSSY B1, `(.L_x_314) ;  /* 0x0000006000017945 */ /* 0x000fe20003800000 */
[----:B------:R-:W-:-:S07]  /*b950*/  IMAD.MOV.U32 R15, RZ, RZ, -0x1 ;  /* 0xffffffffff0f7424 */ /* 0x000fce00078e00ff */
[----:B------:R-:W-:Y:S05]  /*b960*/  WARPSYNC.COLLECTIVE R15, `(.L_x_315) ;  /* 0x000000000f0c7348 */ /* 0x000fea0003c00000 */
[----:B------:R-:W-:Y:S02]  /*b970*/  ELECT P6, UR62, PT ;  /* 0x00000000003e782f */ /* 0x000fe400038c0000 */
[----:B------:R-:W-:Y:S01]  /*b980*/  MOV R14, UR62 ;  /* 0x0000003e000e7c02 */ /* 0x000fe20008000f00 */
[----:B------:R-:W-:Y:S10]  /*b990*/  ENDCOLLECTIVE ;  /* 0x000000000000791b */ /* 0x000ff40003800000 */
.L_x_315:
[----:B------:R-:W-:Y:S05]  /*b9a0*/  BSYNC B1 ;  /* 0x0000000000017941 */ /* 0x000fea0003800000 */
.L_x_314:
[----:B------:R-:W-:Y:S05]  /*b9b0*/  BRA `(.L_x_316) ;  /* 0xfffffff0003c7947 */ /* 0x000fea000383ffff */
.L_x_298:
[----:B-1----:R1:W2:Y:S02]  /*b9c0*/  SYNCS.PHASECHK.TRANS64.TRYWAIT P0, [R23+URZ+0x20], R14 ;  /* 0x0000200e170075a7 */ /* 0x0022a4000800017f */
[----:B--2---:R-:W-:Y:S05]  /*b9d0*/  @!P0 NANOSLEEP.SYNCS 0x989680 ;  /* 0x009896800000895d */ /* 0x004fea0003900000 */
[----:B------:R-:W2:Y:S02]  /*b9e0*/  @!P0 SYNCS.PHASECHK.TRANS64 P0, [R23+URZ+0x20], R14 ;  /* 0x0000200e170085a7 */ /* 0x000ea4000800007f */
[----:B--2---:R-:W-:Y:S05]  /*b9f0*/  @!P0 BRA `(.L_x_298) ;  /* 0xfffffffc00f08947 */ /* 0x004fea000383ffff */
[----:B------:R-:W-:Y:S05]  /*ba00*/  BRA `(.L_x_317) ;  /* 0xfffffff000747947 */ /* 0x000fea000383ffff */
.L_x_306:
[----:B------:R-:W-:Y:S01]  /*ba10*/  BSSY B0, `(.L_x_318) ;  /* 0x0000006000007945 */ /* 0x000fe20003800000 */
[----:B------:R-:W-:-:S07]  /*ba20*/  IMAD.MOV.U32 R15, RZ, RZ, -0x1 ;  /* 0xffffffffff0f7424 */ /* 0x000fce00078e00ff */
[----:B------:R-:W-:Y:S05]  /*ba30*/  WARPSYNC.COLLECTIVE R15, `(.L_x_319) ;  /* 0x000000000f0c7348 */ /* 0x000fea0003c00000 */
[----:B------:R-:W-:Y:S02]  /*ba40*/  ELECT P6, UR62, PT ;  /* 0x00000000003e782f */ /* 0x000fe400038c0000 */
[----:B------:R-:W-:Y:S01]  /*ba50*/  MOV R14, UR62 ;  /* 0x0000003e000e7c02 */ /* 0x000fe20008000f00 */
[----:B------:R-:W-:Y:S10]  /*ba60*/  ENDCOLLECTIVE ;  /* 0x000000000000791b */ /* 0x000ff40003800000 */
.L_x_319:
[----:B------:R-:W-:Y:S05]  /*ba70*/  BSYNC B0 ;  /* 0x0000000000007941 */ /* 0x000fea0003800000 */
.L_x_318:
[----:B------:R-:W-:Y:S05]  /*ba80*/  BRA `(.L_x_320) ;  /* 0xfffffff800d07947 */ /* 0x000fea000383ffff */
.L_x_310:
[----:B0-----:R0:W1:Y:S02]  /*ba90*/  SYNCS.PHASECHK.TRANS64.TRYWAIT P0, [R7+URZ], R4 ;  /* 0x00000004070075a7 */ /* 0x001064000800017f */
[----:B-1----:R-:W-:Y:S05]  /*baa0*/  @!P0 NANOSLEEP.SYNCS 0x989680 ;  /* 0x009896800000895d */ /* 0x002fea0003900000 */
[----:B------:R-:W1:Y:S02]  /*bab0*/  @!P0 SYNCS.PHASECHK.TRANS64 P0, [R7+URZ], R4 ;  /* 0x00000004070085a7 */ /* 0x000e64000800007f */
[----:B-1----:R-:W-:Y:S05]  /*bac0*/  @!P0 BRA `(.L_x_310) ;  /* 0xfffffffc00f08947 */ /* 0x002fea000383ffff */
[----:B------:R-:W-:Y:S05]  /*bad0*/  BRA `(.L_x_321) ;  /* 0xfffffffc00107947 */ /* 0x000fea000383ffff */
.L_x_311:
[----:B0-----:R0:W1:Y:S02]  /*bae0*/  SYNCS.PHASECHK.TRANS64.TRYWAIT P0, [R8+URZ], R5 ;  /* 0x00000005080075a7 */ /* 0x001064000800017f */
[----:B-1----:R-:W-:Y:S05]  /*baf0*/  @!P0 NANOSLEEP.SYNCS 0x989680 ;  /* 0x009896800000895d */ /* 0x002fea0003900000 */
[----:B------:R-:W1:Y:S02]  /*bb00*/  @!P0 SYNCS.PHASECHK.TRANS64 P0, [R8+URZ], R5 ;  /* 0x00000005080085a7 */ /* 0x000e64000800007f */
[----:B-1----:R-:W-:Y:S05]  /*bb10*/  @!P0 BRA `(.L_x_311) ;  /* 0xfffffffc00f08947 */ /* 0x002fea000383ffff */
[----:B------:R-:W-:Y:S05]  /*bb20*/  BRA `(.L_x_322) ;  /* 0xfffffffc00207947 */ /* 0x000fea000383ffff */
.L_x_312:
[----:B-1----:R1:W2:Y:S02]  /*bb30*/  SYNCS.PHASECHK.TRANS64.TRYWAIT P0, [R11+URZ], R6 ;  /* 0x000000060b0075a7 */ /* 0x0022a4000800017f */
[----:B--2---:R-:W-:Y:S05]  /*bb40*/  @!P0 NANOSLEEP.SYNCS 0x989680 ;  /* 0x009896800000895d */ /* 0x004fea0003900000 */
[----:B------:R-:W2:Y:S02]  /*bb50*/  @!P0 SYNCS.PHASECHK.TRANS64 P0, [R11+URZ], R6 ;  /* 0x000000060b0085a7 */ /* 0x000ea4000800007f */
[----:B--2---:R-:W-:Y:S05]  /*bb60*/  @!P0 BRA `(.L_x_312) ;  /* 0xfffffffc00f08947 */ /* 0x004fea000383ffff */
[----:B------:R-:W-:Y:S05]  /*bb70*/  BRA `(.L_x_323) ;  /* 0xfffffffc00287947 */ /* 0x000fea000383ffff */
.L_x_324:
[----:B------:R-:W-:-:S00]  /*bb80*/  BRA `(.L_x_324) ;  /* 0xfffffffc00fc7947 */ /* 0x000fc0000383ffff */
[----:B------:R-:W-:-:S00]  /*bb90*/  NOP ;  /* 0x0000000000007918 */ /* 0x000fc00000000000 */
        /* <DEDUP_REMOVED lines=14> */
.L_x_325:


//--------------------- .nv.global.init           --------------------------
	.section	.nv.global.init,"aw",@progbits
.nv.global.init:
	.type		$str$22,@object
	.size		$str$22,($str$23 - $str$22)
$str$22:
        /*0000*/ 	.byte	0x6b, 0x5f, 0x74, 0x69, 0x6c, 0x65, 0x5f, 0x63, 0x6f, 0x75, 0x6e, 0x74, 0x20, 0x3e, 0x3d, 0x20
        /*0010*/ 	.byte	0x31, 0x00
	.type		$str$23,@object
	.size		$str$23,(__unnamed_1 - $str$23)
$str$23:
        /*0012*/ 	.byte	0x2f, 0x74, 0x6d, 0x70, 0x2f, 0x63, 0x75, 0x74, 0x6c, 0x61, 0x73, 0x73, 0x5f, 0x73, 0x77, 0x65
        /*0022*/ 	.byte	0x65, 0x70, 0x5f, 0x73, 0x72, 0x63, 0x2f, 0x69, 0x6e, 0x63, 0x6c, 0x75, 0x64, 0x65, 0x2f, 0x63
        /*0032*/ 	.byte	0x75, 0x74, 0x6c, 0x61, 0x73, 0x73, 0x2f, 0x67, 0x65, 0x6d, 0x6d, 0x2f, 0x63, 0x6f, 0x6c, 0x6c
        /*0042*/ 	.byte	0x65, 0x63, 0x74, 0x69, 0x76, 0x65, 0x2f, 0x73, 0x6d, 0x39, 0x30, 0x5f, 0x6d, 0x6d, 0x61, 0x5f
        /*0052*/ 	.byte	0x74, 0x6d, 0x61, 0x5f, 0x67, 0x6d, 0x6d, 0x61, 0x5f, 0x73, 0x73, 0x5f, 0x77, 0x61, 0x72, 0x70
        /*0062*/ 	.byte	0x73, 0x70, 0x65, 0x63, 0x69, 0x61, 0x6c, 0x69, 0x7a, 0x65, 0x64, 0x2e, 0x68, 0x70, 0x70, 0x00
	.type		__unnamed_1,@object
	.size		__unnamed_1,(.L_0 - __unnamed_1)
__unnamed_1:
        /*0072*/ 	.byte	0x76, 0x6f, 0x69, 0x64, 0x20, 0x63, 0x75, 0x74, 0x6c, 0x61, 0x73, 0x73, 0x3a, 0x3a, 0x67, 0x65
        /* <DEDUP_REMOVED lines=181> */
.L_0:


//--------------------- .nv.shared._ZN7cutlass13device_kernelINS_4gemm6kernel13GemmUniversalIN4cute5tupleIJiiiiEEENS1_10collective13CollectiveMmaINS1_34MainloopSm90TmaGmmaWarpSpecializedILi4ENS5_IJNS4_1CILi4EEENSA_ILi1EEESC_EEENS1_35KernelTmaWarpSpecializedCooperativeEEENS5_IJNSA_ILi128EEENSA_ILi256EEENSA_ILi64EEEEEENS_10bfloat16_tENS5_IJlSC_lEEESK_SL_NS4_8TiledMMAINS4_8MMA_AtomIJNS4_4SM904GMMA28MMA_64x256x16_F32BF16BF16_SSILNSP_5MajorE0ELSR_0ELNSP_7ScaleInE1ELSS_1EEEEEENS4_6LayoutINS5_IJNSA_ILi2EEESC_SC_EEENS5_IJSC_NSA_ILi0EEESY_EEEEENS5_IJNS4_10UnderscoreES11_S11_EEEEENS4_13SM90_TMA_LOADENS4_14ComposedLayoutINS4_7SwizzleILi3ELi4ELi3EEENS4_18smem_ptr_flag_bitsILi16EEENSV_INS5_IJNSA_ILi8EEESI_EEENS5_IJSI_SC_EEEEEEEvNS4_8identityENS4_23SM90_TMA_LOAD_MULTICASTES1E_vS1F_EENS_8epilogue10collective6detail29Sm90TmaWarpSpecializedAdapterINS1J_15DefaultEpilogueISK_SL_SL_NS1I_6thread17LinearCombinationISK_Li1EffLNS1N_9ScaleType4KindE0ELNS_15FloatRoundStyleE2ESK_EENS1_15EpilogueDefaultEEEEEvvEEEEvNT_6ParamsE --------------------------
	.section	.nv.shared._ZN7cutlass13device_kernelINS_4gemm6kernel13GemmUniversalIN4cute5tupleIJiiiiEEENS1_10collective13CollectiveMmaINS1_34MainloopSm90TmaGmmaWarpSpecializedILi4ENS5_IJNS4_1CILi4EEENSA_ILi1EEESC_EEENS1_35KernelTmaWarpSpecializedCooperativeEEENS5_IJNSA_ILi128EEENSA_ILi256EEENSA_ILi64EEEEEENS_10bfloat16_tENS5_IJlSC_lEEESK_SL_NS4_8TiledMMAINS4_8MMA_AtomIJNS4_4SM904GMMA28MMA_64x256x16_F32BF16BF16_SSILNSP_5MajorE0ELSR_0ELNSP_7ScaleInE1ELSS_1EEEEEENS4_6LayoutINS5_IJNSA_ILi2EEESC_SC_EEENS5_IJSC_NSA_ILi0EEESY_EEEEENS5_IJNS4_10UnderscoreES11_S11_EEEEENS4_13SM90_TMA_LOADENS4_14ComposedLayoutINS4_7SwizzleILi3ELi4ELi3EEENS4_18smem_ptr_flag_bitsILi16EEENSV_INS5_IJNSA_ILi8EEESI_EEENS5_IJSI_SC_EEEEEEEvNS4_8identityENS4_23SM90_TMA_LOAD_MULTICASTES1E_vS1F_EENS_8epilogue10collective6detail29Sm90TmaWarpSpecializedAdapterINS1J_15DefaultEpilogueISK_SL_SL_NS1I_6thread17LinearCombinationISK_Li1EffLNS1N_9ScaleType4KindE0ELNS_15FloatRoundStyleE2ESK_EENS1_15EpilogueDefaultEEEEEvvEEEEvNT_6ParamsE,"aw",@nobits
	.sectionflags	@""
	.align	16
	.zero		1024


//--------------------- .nv.shared.reserved.0     --------------------------
	.section	.nv.shared.reserved.0,"aw",@nobits
	.weak		__nv_reservedSMEM_offset_0_alias
	.size		__nv_reservedSMEM_offset_0_alias, 0, 0
	.other		__nv_reservedSMEM_offset_0_alias,@"STO_CUDA_RESERVED_SHARED STV_DEFAULT"
__nv_reservedSMEM_offset_0_alias:
	.zero		0


//--------------------- .nv.global                --------------------------
	.section	.nv.global,"aw",@nobits
.nv.global:
	.type		_ZN40_INTERNAL_31b165bd_4_k_cu_144ee720_305894cute1_E,@object
	.size		_ZN40_INTERNAL_31b165bd_4_k_cu_144ee720_305894cute1_E,(_ZN40_INTERNAL_31b165bd_4_k_cu_144ee720_305894cuda3std3__45__cpo6cbeginE - _ZN40_INTERNAL_31b165bd_4_k_cu_144ee720_305894cute1_E)
_ZN40_INTERNAL_31b165bd_4_k_cu_144ee720_305894cute1_E:
	.zero		1
	.type		_ZN40_INTERNAL_31b165bd_4_k_cu_144ee720_305894cuda3std3__45__cpo6cbeginE,@object
	.size		_ZN40_INTERNAL_31b165bd_4_k_cu_144ee720_305894cuda3std3__45__cpo6cbeginE,(_ZN40_INTERNAL_31b165bd_4_k_cu_144ee720_305894cuda3std3__48in_placeE - _ZN40_INTERNAL_31b165bd_4_k_cu_144ee720_305894cuda3std3__45__cpo6cbeginE)
_ZN40_INTERNAL_31b165bd_4_k_cu_144ee720_305894cuda3std3__45__cpo6cbeginE:
	.zero		1
	.type		_ZN40_INTERNAL_31b165bd_4_k_cu_144ee720_305894cuda3std3__48in_placeE,@object
	.size		_ZN40_INTERNAL_31b165bd_4_k_cu_144ee720_305894cuda3std3__48in_placeE,(_ZN40_INTERNAL_31b165bd_4_k_cu_144ee720_305894cuda3std6ranges3__45__cpo9iter_moveE - _ZN40_INTERNAL_31b165bd_4_k_cu_144ee720_305894cuda3std3__48in_placeE)
_ZN40_INTERNAL_31b165bd_4_k_cu_144ee720_305894cuda3std3__48in_placeE:
	.zero		1
	.type		_ZN40_INTERNAL_31b165bd_4_k_cu_144ee720_305894cuda3std6ranges3__45__cpo9iter_moveE,@object
	.size		_ZN40_INTERNAL_31b165bd_4_k_cu_144ee720_305894cuda3std6ranges3__45__cpo9iter_moveE,(_ZN40_INTERNAL_31b165bd_4_k_cu_144ee720_305894cuda3std3__45__cpo5beginE - _ZN40_INTERNAL_31b165bd_4_k_cu_144ee720_305894cuda3std6ranges3__45__cpo9iter_moveE)
_ZN40_INTERNAL_31b165bd_4_k_cu_144ee720_305894cuda3std6ranges3__45__cpo9iter_moveE:
	.zero		1
	.type		_ZN40_INTERNAL_31b165bd_4_k_cu_144ee720_305894cuda3std3__45__cpo5beginE,@object
	.size		_ZN40_INTERNAL_31b165bd_4_k_cu_144ee720_305894cuda3std3__45__cpo5beginE,(_ZN40_INTERNAL_31b165bd_4_k_cu_144ee720_305894cuda3std3__442_GLOBAL__N__31b165bd_4_k_cu_144ee720_305896ignoreE - _ZN40_INTERNAL_31b165bd_4_k_cu_144ee720_305894cuda3std3__45__cpo5beginE)
_ZN40_INTERNAL_31b165bd_4_k_cu_144ee720_305894cuda3std3__45__cpo5beginE:
	.zero		1
	.type		_ZN40_INTERNAL_31b165bd_4_k_cu_144ee720_305894cuda3std3__442_GLOBAL__N__31b165bd_4_k_cu_144ee720_305896ignoreE,@object
	.size		_ZN40_INTERNAL_31b165bd_4_k_cu_144ee720_305894cuda3std3__442_GLOBAL__N__31b165bd_4_k_cu_144ee720_305896ignoreE,(_ZN40_INTERNAL_31b165bd_4_k_cu_144ee720_305894cute7productE - _ZN40_INTERNAL_31b165bd_4_k_cu_144ee720_305894cuda3std3__442_GLOBAL__N__31b165bd_4_k_cu_144ee720_305896ignoreE)
_ZN40_INTERNAL_31b165bd_4_k_cu_144ee720_305894cuda3std3__442_GLOBAL__N__31b165bd_4_k_cu_144ee720_305896ignoreE:
	.zero		1
	.type		_ZN40_INTERNAL_31b165bd_4_k_cu_144ee720_305894cute7productE,@object
	.size		_ZN40_INTERNAL_31b165bd_4_k_cu_144ee720_305894cute7productE,(_ZN40_INTERNAL_31b165bd_4_k_cu_144ee720_305894cuda3std3__45__cpo3endE - _ZN40_INTERNAL_31b165bd_4_k_cu_144ee720_305894cute7productE)
_ZN40_INTERNAL_31b165bd_4_k_cu_144ee720_305894cute7productE:
	.zero		1
	.type		_ZN40_INTERNAL_31b165bd_4_k_cu_144ee720_305894cuda3std3__45__cpo3endE,@object
	.size		_ZN40_INTERNAL_31b165bd_4_k_cu_144ee720_305894cuda3std3__45__cpo3endE,(_ZN40_INTERNAL_31b165bd_4_k_cu_144ee720_305894cuda3std3__419piecewise_constructE - _ZN40_INTERNAL_31b165bd_4_k_cu_144ee720_305894cuda3std3__45__cpo3endE)
_ZN40_INTERNAL_31b165bd_4_k_cu_144ee720_305894cuda3std3__45__cpo3endE:
	.zero		1
	.type		_ZN40_INTERNAL_31b165bd_4_k_cu_144ee720_305894cuda3std3__419piecewise_constructE,@object
	.size		_ZN40_INTERNAL_31b165bd_4_k_cu_144ee720_305894cuda3std3__419piecewise_constructE,(_ZN40_INTERNAL_31b165bd_4_k_cu_144ee720_305894cuda3std3__45__cpo4cendE - _ZN40_INTERNAL_31b165bd_4_k_cu_144ee720_305894cuda3std3__419piecewise_constructE)
_ZN40_INTERNAL_31b165bd_4_k_cu_144ee720_305894cuda3std3__419piecewise_constructE:
	.zero		1
	.type		_ZN40_INTERNAL_31b165bd_4_k_cu_144ee720_305894cuda3std3__45__cpo4cendE,@object
	.size		_ZN40_INTERNAL_31b165bd_4_k_cu_144ee720_305894cuda3std3__45__cpo4cendE,(_ZN40_INTERNAL_31b165bd_4_k_cu_144ee720_305894cuda3std6ranges3__45__cpo4swapE - _ZN40_INTERNAL_31b165bd_4_k_cu_144ee720_305894cuda3std3__45__cpo4cendE)
_ZN40_INTERNAL_31b165bd_4_k_cu_144ee720_305894cuda3std3__45__cpo4cendE:
	.zero		1
	.type		_ZN40_INTERNAL_31b165bd_4_k_cu_144ee720_305894cuda3std6ranges3__45__cpo4swapE,@object
	.size		_ZN40_INTERNAL_31b165bd_4_k_cu_144ee720_305894cuda3std6ranges3__45__cpo4swapE,(.L_8 - _ZN40_INTERNAL_31b165bd_4_k_cu_144ee720_305894cuda3std6ranges3__45__cpo4swapE)
_ZN40_INTERNAL_31b165bd_4_k_cu_144ee720_305894cuda3std6ranges3__45__cpo4swapE:
	.zero		1
.L_8:


//--------------------- .nv.constant0._ZN7cutlass13device_kernelINS_4gemm6kernel13GemmUniversalIN4cute5tupleIJiiiiEEENS1_10collective13CollectiveMmaINS1_34MainloopSm90TmaGmmaWarpSpecializedILi4ENS5_IJNS4_1CILi4EEENSA_ILi1EEESC_EEENS1_35KernelTmaWarpSpecializedCooperativeEEENS5_IJNSA_ILi128EEENSA_ILi256EEENSA_ILi64EEEEEENS_10bfloat16_tENS5_IJlSC_lEEESK_SL_NS4_8TiledMMAINS4_8MMA_AtomIJNS4_4SM904GMMA28MMA_64x256x16_F32BF16BF16_SSILNSP_5MajorE0ELSR_0ELNSP_7ScaleInE1ELSS_1EEEEEENS4_6LayoutINS5_IJNSA_ILi2EEESC_SC_EEENS5_IJSC_NSA_ILi0EEESY_EEEEENS5_IJNS4_10UnderscoreES11_S11_EEEEENS4_13SM90_TMA_LOADENS4_14ComposedLayoutINS4_7SwizzleILi3ELi4ELi3EEENS4_18smem_ptr_flag_bitsILi16EEENSV_INS5_IJNSA_ILi8EEESI_EEENS5_IJSI_SC_EEEEEEEvNS4_8identityENS4_23SM90_TMA_LOAD_MULTICASTES1E_vS1F_EENS_8epilogue10collective6detail29Sm90TmaWarpSpecializedAdapterINS1J_15DefaultEpilogueISK_SL_SL_NS1I_6thread17LinearCombinationISK_Li1EffLNS1N_9ScaleType4KindE0ELNS_15FloatRoundStyleE2ESK_EENS1_15EpilogueDefaultEEEEEvvEEEEvNT_6ParamsE --------------------------
	.section	.nv.constant0._ZN7cutlass13device_kernelINS_4gemm6kernel13GemmUniversalIN4cute5tupleIJiiiiEEENS1_10collective13CollectiveMmaINS1_34MainloopSm90TmaGmmaWarpSpecializedILi4ENS5_IJNS4_1CILi4EEENSA_ILi1EEESC_EEENS1_35KernelTmaWarpSpecializedCooperativeEEENS5_IJNSA_ILi128EEENSA_ILi256EEENSA_ILi64EEEEEENS_10bfloat16_tENS5_IJlSC_lEEESK_SL_NS4_8TiledMMAINS4_8MMA_AtomIJNS4_4SM904GMMA28MMA_64x256x16_F32BF16BF16_SSILNSP_5MajorE0ELSR_0ELNSP_7ScaleInE1ELSS_1EEEEEENS4_6LayoutINS5_IJNSA_ILi2EEESC_SC_EEENS5_IJSC_NSA_ILi0EEESY_EEEEENS5_IJNS4_10UnderscoreES11_S11_EEEEENS4_13SM90_TMA_LOADENS4_14ComposedLayoutINS4_7SwizzleILi3ELi4ELi3EEENS4_18smem_ptr_flag_bitsILi16EEENSV_INS5_IJNSA_ILi8EEESI_EEENS5_IJSI_SC_EEEEEEEvNS4_8identityENS4_23SM90_TMA_LOAD_MULTICASTES1E_vS1F_EENS_8epilogue10collective6detail29Sm90TmaWarpSpecializedAdapterINS1J_15DefaultEpilogueISK_SL_SL_NS1I_6thread17LinearCombinationISK_Li1EffLNS1N_9ScaleType4KindE0ELNS_15FloatRoundStyleE2ESK_EENS1_15EpilogueDefaultEEEEEvvEEEEvNT_6ParamsE,"a",@progbits
	.sectionflags	@""
	.align	4
.nv.constant0._ZN7cutlass13device_kernelINS_4gemm6kernel13GemmUniversalIN4cute5tupleIJiiiiEEENS1_10collective13CollectiveMmaINS1_34MainloopSm90TmaGmmaWarpSpecializedILi4ENS5_IJNS4_1CILi4EEENSA_ILi1EEESC_EEENS1_35KernelTmaWarpSpecializedCooperativeEEENS5_IJNSA_ILi128EEENSA_ILi256EEENSA_ILi64EEEEEENS_10bfloat16_tENS5_IJlSC_lEEESK_SL_NS4_8TiledMMAINS4_8MMA_AtomIJNS4_4SM904GMMA28MMA_64x256x16_F32BF16BF16_SSILNSP_5MajorE0ELSR_0ELNSP_7ScaleInE1ELSS_1EEEEEENS4_6LayoutINS5_IJNSA_ILi2EEESC_SC_EEENS5_IJSC_NSA_ILi0EEESY_EEEEENS5_IJNS4_10UnderscoreES11_S11_EEEEENS4_13SM90_TMA_LOADENS4_14ComposedLayoutINS4_7SwizzleILi3ELi4ELi3EEENS4_18smem_ptr_flag_bitsILi16EEENSV_INS5_IJNSA_ILi8EEESI_EEENS5_IJSI_SC_EEEEEEEvNS4_8identityENS4_23SM90_TMA_LOAD_MULTICASTES1E_vS1F_EENS_8epilogue10collective6detail29Sm90TmaWarpSpecializedAdapterINS1J_15DefaultEpilogueISK_SL_SL_NS1I_6thread17LinearCombinationISK_Li1EffLNS1N_9ScaleType4KindE0ELNS_15FloatRoundStyleE2ESK_EENS1_15EpilogueDefaultEEEEEvvEEEEvNT_6ParamsE:
	.zero		1664


//--------------------- SYMBOLS --------------------------

	.type		.nv.reservedSmem.offset0,@object
	.size		.nv.reservedSmem.offset0,0x4
	.type		__assertfail,@function
